	.headerflags	@"EF_CUDA_TEXMODE_UNIFIED EF_CUDA_64BIT_ADDRESS EF_CUDA_ACCELERATORS EF_CUDA_SM90 EF_CUDA_VIRTUAL_SM(EF_CUDA_SM90)"
	.elftype	@"ET_EXEC"


//--------------------- .nv.info                  --------------------------
	.section	.nv.info,"",@"SHT_CUDA_INFO"
	.align	4


	//----- nvinfo : EIATTR_REGCOUNT
	.align		4
        /*0000*/ 	.byte	0x04, 0x2f
        /*0002*/ 	.short	(.L_1 - .L_0)
	.align		4
.L_0:
        /*0004*/ 	.word	index@(matmul_kernel_make_tensor_desciptor)
        /*0008*/ 	.word	0x000000a7


	//----- nvinfo : EIATTR_MIN_STACK_SIZE
	.align		4
.L_1:
        /*000c*/ 	.byte	0x04, 0x12
        /*000e*/ 	.short	(.L_3 - .L_2)
	.align		4
.L_2:
        /*0010*/ 	.word	index@(matmul_kernel_make_tensor_desciptor)
        /*0014*/ 	.word	0x00000000


	//----- nvinfo : EIATTR_FRAME_SIZE
	.align		4
.L_3:
        /*0018*/ 	.byte	0x04, 0x11
        /*001a*/ 	.short	(.L_5 - .L_4)
	.align		4
.L_4:
        /*001c*/ 	.word	index@(matmul_kernel_make_tensor_desciptor)
        /*0020*/ 	.word	0x00000000


	//----- nvinfo : EIATTR_MIN_STACK_SIZE
	.align		4
.L_5:
        /*0024*/ 	.byte	0x04, 0x12
        /*0026*/ 	.short	(.L_7 - .L_6)
	.align		4
.L_6:
        /*0028*/ 	.word	index@(matmul_kernel_make_tensor_desciptor)
        /*002c*/ 	.word	0x00000000
.L_7:


//--------------------- .nv.info.matmul_kernel_make_tensor_desciptor --------------------------
	.section	.nv.info.matmul_kernel_make_tensor_desciptor,"",@"SHT_CUDA_INFO"
	.sectionflags	@""
	.align	4


	//----- nvinfo : EIATTR_CUDA_API_VERSION
	.align		4
        /*0000*/ 	.byte	0x04, 0x37
        /*0002*/ 	.short	(.L_9 - .L_8)
.L_8:
        /*0004*/ 	.word	0x0000007c


	//----- nvinfo : EIATTR_KPARAM_INFO
	.align		4
.L_9:
        /*0008*/ 	.byte	0x04, 0x17
        /*000a*/ 	.short	(.L_11 - .L_10)
.L_10:
        /*000c*/ 	.word	0x00000000
        /*0010*/ 	.short	0x0006
        /*0012*/ 	.short	0x0028
        /*0014*/ 	.byte	0x00, 0xf4, 0x21, 0x00


	//----- nvinfo : EIATTR_KPARAM_INFO
	.align		4
.L_11:
        /*0018*/ 	.byte	0x04, 0x17
        /*001a*/ 	.short	(.L_13 - .L_12)
.L_12:
        /*001c*/ 	.word	0x00000000
        /*0020*/ 	.short	0x0005
        /*0022*/ 	.short	0x0020
        /*0024*/ 	.byte	0x00, 0xf0, 0x11, 0x00


	//----- nvinfo : EIATTR_KPARAM_INFO
	.align		4
.L_13:
        /*0028*/ 	.byte	0x04, 0x17
        /*002a*/ 	.short	(.L_15 - .L_14)
.L_14:
        /*002c*/ 	.word	0x00000000
        /*0030*/ 	.short	0x0004
        /*0032*/ 	.short	0x001c
        /*0034*/ 	.byte	0x00, 0xf0, 0x11, 0x00


	//----- nvinfo : EIATTR_KPARAM_INFO
	.align		4
.L_15:
        /*0038*/ 	.byte	0x04, 0x17
        /*003a*/ 	.short	(.L_17 - .L_16)
.L_16:
        /*003c*/ 	.word	0x00000000
        /*0040*/ 	.short	0x0003
        /*0042*/ 	.short	0x0018
        /*0044*/ 	.byte	0x00, 0xf0, 0x11, 0x00


	//----- nvinfo : EIATTR_KPARAM_INFO
	.align		4
.L_17:
        /*0048*/ 	.byte	0x04, 0x17
        /*004a*/ 	.short	(.L_19 - .L_18)
.L_18:
        /*004c*/ 	.word	0x00000000
        /*0050*/ 	.short	0x0002
        /*0052*/ 	.short	0x0010
        /*0054*/ 	.byte	0x00, 0xf4, 0x21, 0x00


	//----- nvinfo : EIATTR_KPARAM_INFO
	.align		4
.L_19:
        /*0058*/ 	.byte	0x04, 0x17
        /*005a*/ 	.short	(.L_21 - .L_20)
.L_20:
        /*005c*/ 	.word	0x00000000
        /*0060*/ 	.short	0x0001
        /*0062*/ 	.short	0x0008
        /*0064*/ 	.byte	0x00, 0xf4, 0x21, 0x00


	//----- nvinfo : EIATTR_KPARAM_INFO
	.align		4
.L_21:
        /*0068*/ 	.byte	0x04, 0x17
        /*006a*/ 	.short	(.L_23 - .L_22)
.L_22:
        /*006c*/ 	.word	0x00000000
        /*0070*/ 	.short	0x0000
        /*0072*/ 	.short	0x0000
        /*0074*/ 	.byte	0x00, 0xf4, 0x21, 0x00


	//----- nvinfo : EIATTR_SPARSE_MMA_MASK
	.align		4
.L_23:
        /*0078*/ 	.byte	0x03, 0x50
        /*007a*/ 	.short	0x0000


	//----- nvinfo : EIATTR_MAXREG_COUNT
	.align		4
        /*007c*/ 	.byte	0x03, 0x1b
        /*007e*/ 	.short	0x00ff


	//----- nvinfo : EIATTR_INT_WARP_WIDE_INSTR_OFFSETS
	.align		4
        /*0080*/ 	.byte	0x04, 0x31
        /*0082*/ 	.short	(.L_25 - .L_24)


	//   ....[0]....
.L_24:
        /*0084*/ 	.word	0x00001270


	//   ....[1]....
        /*0088*/ 	.word	0x00001290


	//   ....[2]....
        /*008c*/ 	.word	0x000012a0


	//   ....[3]....
        /*0090*/ 	.word	0x000012b0


	//   ....[4]....
        /*0094*/ 	.word	0x000012c0


	//   ....[5]....
        /*0098*/ 	.word	0x000012d0


	//   ....[6]....
        /*009c*/ 	.word	0x000012e0


	//   ....[7]....
        /*00a0*/ 	.word	0x00001400


	//   ....[8]....
        /*00a4*/ 	.word	0x000026f0


	//   ....[9]....
        /*00a8*/ 	.word	0x00002bb0


	//   ....[10]....
        /*00ac*/ 	.word	0x000030b0


	//   ....[11]....
        /*00b0*/ 	.word	0x000030d0


	//----- nvinfo : EIATTR_COOP_GROUP_MASK_REGIDS
	.align		4
.L_25:
        /*00b4*/ 	.byte	0x04, 0x29
        /*00b6*/ 	.short	(.L_27 - .L_26)


	//   ....[0]....
.L_26:
        /*00b8*/ 	.word	0xffffffff


	//   ....[1]....
        /*00bc*/ 	.word	0xffffffff


	//   ....[2]....
        /*00c0*/ 	.word	0xffffffff


	//   ....[3]....
        /*00c4*/ 	.word	0xffffffff


	//   ....[4]....
        /*00c8*/ 	.word	0xffffffff


	//   ....[5]....
        /*00cc*/ 	.word	0xffffffff


	//   ....[6]....
        /*00d0*/ 	.word	0xffffffff


	//   ....[7]....
        /*00d4*/ 	.word	0xffffffff


	//   ....[8]....
        /*00d8*/ 	.word	0xffffffff


	//   ....[9]....
        /*00dc*/ 	.word	0xffffffff


	//   ....[10]....
        /*00e0*/ 	.word	0xffffffff


	//   ....[11]....
        /*00e4*/ 	.word	0xffffffff


	//   ....[12]....
        /*00e8*/ 	.word	0xffffffff


	//   ....[13]....
        /*00ec*/ 	.word	0xffffffff


	//   ....[14]....
        /*00f0*/ 	.word	0xffffffff


	//   ....[15]....
        /*00f4*/ 	.word	0xffffffff


	//   ....[16]....
        /*00f8*/ 	.word	0xffffffff


	//   ....[17]....
        /*00fc*/ 	.word	0xffffffff


	//   ....[18]....
        /*0100*/ 	.word	0xffffffff


	//----- nvinfo : EIATTR_COOP_GROUP_INSTR_OFFSETS
	.align		4
.L_27:
        /*0104*/ 	.byte	0x04, 0x28
        /*0106*/ 	.short	(.L_29 - .L_28)


	//   ....[0]....
.L_28:
        /*0108*/ 	.word	0x00000140


	//   ....[1]....
        /*010c*/ 	.word	0x000004d0


	//   ....[2]....
        /*0110*/ 	.word	0x00000680


	//   ....[3]....
        /*0114*/ 	.word	0x000009a0


	//   ....[4]....
        /*0118*/ 	.word	0x00000b10


	//   ....[5]....
        /*011c*/ 	.word	0x00000e40


	//   ....[6]....
        /*0120*/ 	.word	0x00001270


	//   ....[7]....
        /*0124*/ 	.word	0x00001290


	//   ....[8]....
        /*0128*/ 	.word	0x000012a0


	//   ....[9]....
        /*012c*/ 	.word	0x000012b0


	//   ....[10]....
        /*0130*/ 	.word	0x000012c0


	//   ....[11]....
        /*0134*/ 	.word	0x000012d0


	//   ....[12]....
        /*0138*/ 	.word	0x000012e0


	//   ....[13]....
        /*013c*/ 	.word	0x00001400


	//   ....[14]....
        /*0140*/ 	.word	0x000026f0


	//   ....[15]....
        /*0144*/ 	.word	0x00002a30


	//   ....[16]....
        /*0148*/ 	.word	0x00002bb0


	//   ....[17]....
        /*014c*/ 	.word	0x000030b0


	//   ....[18]....
        /*0150*/ 	.word	0x000030d0


	//----- nvinfo : EIATTR_MBARRIER_INSTR_OFFSETS
	.align		4
.L_29:
        /*0154*/ 	.byte	0x04, 0x39
        /*0156*/ 	.short	(.L_31 - .L_30)


	//   ....[0]....
.L_30:
        /*0158*/ 	.word	0x00000f60
        /*015c*/ 	.word	0x000000ff
        /*0160*/ 	.word	0x0000a000
        /*0164*/ 	.short	0x0100
        /*0166*/ 	.byte	0x08
	.zero		1


	//   ....[1]....
        /*0168*/ 	.word	0x00000ff0
        /*016c*/ 	.word	0x000000ff
        /*0170*/ 	.word	0x0000a008
        /*0174*/ 	.short	0x0100
        /*0176*/ 	.byte	0x08
	.zero		1


	//   ....[2]....
        /*0178*/ 	.word	0x00001080
        /*017c*/ 	.word	0x000000ff
        /*0180*/ 	.word	0x0000a010
        /*0184*/ 	.short	0x0100
        /*0186*/ 	.byte	0x08
	.zero		1


	//   ....[3]....
        /*0188*/ 	.word	0x00002540
        /*018c*/ 	.word	0x00000084
        /*0190*/ 	.word	0x00000000
        /*0194*/ 	.short	0x010a
        /*0196*/ 	.byte	0x3f
	.zero		1


	//   ....[4]....
        /*0198*/ 	.word	0x00003050
        /*019c*/ 	.word	0x000000ff
        /*01a0*/ 	.word	0x0000a000
        /*01a4*/ 	.short	0x0108
        /*01a6*/ 	.byte	0x08
	.zero		1


	//   ....[5]....
        /*01a8*/ 	.word	0x00003150
        /*01ac*/ 	.word	0x000000ff
        /*01b0*/ 	.word	0x0000a008
        /*01b4*/ 	.short	0x0108
        /*01b6*/ 	.byte	0x08
	.zero		1


	//   ....[6]....
        /*01b8*/ 	.word	0x000031f0
        /*01bc*/ 	.word	0x000000ff
        /*01c0*/ 	.word	0x0000a010
        /*01c4*/ 	.short	0x0108
        /*01c6*/ 	.byte	0x08
	.zero		1


	//   ....[7]....
        /*01c8*/ 	.word	0x000032f0
        /*01cc*/ 	.word	0x00000084
        /*01d0*/ 	.word	0x00000000
        /*01d4*/ 	.short	0x010a
        /*01d6*/ 	.byte	0x3f
	.zero		1


	//----- nvinfo : EIATTR_NUM_MBARRIERS
	.align		4
.L_31:
        /*01d8*/ 	.byte	0x03, 0x38
        /*01da*/ 	.short	0x0003


	//----- nvinfo : EIATTR_EXIT_INSTR_OFFSETS
	.align		4
        /*01dc*/ 	.byte	0x04, 0x1c
        /*01de*/ 	.short	(.L_33 - .L_32)


	//   ....[0]....
.L_32:
        /*01e0*/ 	.word	0x000032e0


	//----- nvinfo : EIATTR_REQNTID
	.align		4
.L_33:
        /*01e4*/ 	.byte	0x04, 0x10
        /*01e6*/ 	.short	(.L_35 - .L_34)
.L_34:
        /*01e8*/ 	.word	0x00000080
        /*01ec*/ 	.word	0x00000001
        /*01f0*/ 	.word	0x00000001


	//----- nvinfo : EIATTR_CRS_STACK_SIZE
	.align		4
.L_35:
        /*01f4*/ 	.byte	0x04, 0x1e
        /*01f6*/ 	.short	(.L_37 - .L_36)
.L_36:
        /*01f8*/ 	.word	0x00000000


	//----- nvinfo : EIATTR_CBANK_PARAM_SIZE
	.align		4
.L_37:
        /*01fc*/ 	.byte	0x03, 0x19
        /*01fe*/ 	.short	0x0030


	//----- nvinfo : EIATTR_PARAM_CBANK
	.align		4
        /*0200*/ 	.byte	0x04, 0x0a
        /*0202*/ 	.short	(.L_39 - .L_38)
	.align		4
.L_38:
        /*0204*/ 	.word	index@(.nv.constant0.matmul_kernel_make_tensor_desciptor)
        /*0208*/ 	.short	0x0210
        /*020a*/ 	.short	0x0030


	//----- nvinfo : EIATTR_SW_WAR
	.align		4
.L_39:
        /*020c*/ 	.byte	0x04, 0x36
        /*020e*/ 	.short	(.L_41 - .L_40)
.L_40:
        /*0210*/ 	.word	0x00000008
.L_41:


//--------------------- .nv.callgraph             --------------------------
	.section	.nv.callgraph,"",@"SHT_CUDA_CALLGRAPH"
	.align	4
	.sectionentsize	8
	.align		4
        /*0000*/ 	.word	0x00000000
	.align		4
        /*0004*/ 	.word	0xffffffff
	.align		4
        /*0008*/ 	.word	0x00000000
	.align		4
        /*000c*/ 	.word	0xfffffffe
	.align		4
        /*0010*/ 	.word	0x00000000
	.align		4
        /*0014*/ 	.word	0xfffffffd
	.align		4
        /*0018*/ 	.word	0x00000000
	.align		4
        /*001c*/ 	.word	0xfffffffc


//--------------------- .text.matmul_kernel_make_tensor_desciptor --------------------------
	.section	.text.matmul_kernel_make_tensor_desciptor,"ax",@progbits
	.sectionflags	@"SHF_BARRIERS=1"
	.align	128
        .global         matmul_kernel_make_tensor_desciptor
        .type           matmul_kernel_make_tensor_desciptor,@function
        .size           matmul_kernel_make_tensor_desciptor,(.L_x_27 - matmul_kernel_make_tensor_desciptor)
        .other          matmul_kernel_make_tensor_desciptor,@"STO_CUDA_ENTRY STV_DEFAULT"
matmul_kernel_make_tensor_desciptor:
.text.matmul_kernel_make_tensor_desciptor:
[----:B------:R-:W1:Y:S01]  /*0000*/  LDC R1, c[0x0][0x28] ;  /* 0x00000a00ff017b82 */ /* 0x000e620000000800 */
[----:B------:R-:W2:Y:S07]  /*0010*/  S2R R0, SR_TID.X ;  /* 0x0000000000007919 */ /* 0x000eae0000002100 */
[----:B------:R-:W3:Y:S01]  /*0020*/  S2UR UR4, SR_CgaCtaId ;  /* 0x00000000000479c3 */ /* 0x000ee20000008800 */
[----:B------:R-:W-:Y:S01]  /*0030*/  UMOV UR8, 0x400 ;  /* 0x0000040000087882 */ /* 0x000fe20000000000 */
[----:B------:R-:W-:Y:S01]  /*0040*/  ULDC UR5, c[0x0][0xc] ;  /* 0x0000030000057ab9 */ /* 0x000fe20000000800 */
[----:B------:R-:W-:Y:S01]  /*0050*/  ULDC UR6, c[0x0][0x10] ;  /* 0x0000040000067ab9 */ /* 0x000fe20000000800 */
[----:B------:R-:W-:Y:S01]  /*0060*/  ULDC.64 UR12, c[0x0][0x238] ;  /* 0x00008e00000c7ab9 */ /* 0x000fe20000000a00 */
[----:B------:R-:W-:Y:S03]  /*0070*/  BSSY B0, `(.L_x_0) ;  /* 0x000002b000007945 */ /* 0x000fe60003800000 */
[----:B------:R-:W4:Y:S08]  /*0080*/  LDC R13, c[0x0][0x22c] ;  /* 0x00008b00ff0d7b82 */ /* 0x000f300000000800 */
[----:B------:R-:W5:Y:S01]  /*0090*/  LDC R7, c[0x0][0x228] ;  /* 0x00008a00ff077b82 */ /* 0x000f620000000800 */
[----:B---3--:R-:W-:-:S07]  /*00a0*/  UPRMT UR8, UR4, 0x654, UR8 ;  /* 0x0000065404087896 */ /* 0x008fce0008000008 */
[----:B------:R-:W-:Y:S01]  /*00b0*/  S2UR UR10, SR_CTAID.Y ;  /* 0x00000000000a79c3 */ /* 0x000fe20000002600 */
[C---:B--2---:R-:W-:Y:S02]  /*00c0*/  ISETP.GE.AND P1, PT, R0.reuse, 0x20, PT ;  /* 0x000000200000780c */ /* 0x044fe40003f26270 */
[----:B------:R-:W-:-:S05]  /*00d0*/  ISETP.NE.AND P5, PT, R0, RZ, PT ;  /* 0x000000ff0000720c */ /* 0x000fca0003fa5270 */
[----:B------:R-:W2:Y:S01]  /*00e0*/  S2UR UR4, SR_CTAID.Z ;  /* 0x00000000000479c3 */ /* 0x000ea20000002700 */
[----:B------:R-:W-:Y:S02]  /*00f0*/  LEA R6, R0, UR8, 0x2 ;  /* 0x0000000800067c11 */ /* 0x000fe4000f8e10ff */
[----:B----4-:R-:W-:Y:S01]  /*0100*/  SHF.R.S32.HI R3, RZ, 0x4, R13 ;  /* 0x00000004ff037819 */ /* 0x010fe2000001140d */
[----:B-----5:R-:W-:-:S04]  /*0110*/  VIADD R7, R7, 0xffffffff ;  /* 0xffffffff07077836 */ /* 0x020fc80000000000 */
[----:B------:R-:W4:Y:S01]  /*0120*/  S2UR UR9, SR_CTAID.X ;  /* 0x00000000000979c3 */ /* 0x000f220000002500 */
[----:B------:R-:W-:Y:S01]  /*0130*/  @!P1 STS [R6], RZ ;  /* 0x000000ff06009388 */ /* 0x000fe20000000800 */
[----:B------:R-:W-:-:S03]  /*0140*/  NOP ;  /* 0x0000000000007918 */ /* 0x000fc60000000000 */
[----:B------:R-:W5:Y:S01]  /*0150*/  @!P5 LDS R5, [UR8+0x38] ;  /* 0x00003808ff05d984 */ /* 0x000f620008000800 */
[----:B------:R-:W-:Y:S02]  /*0160*/  @!P5 IMAD.MOV.U32 R2, RZ, RZ, 0x7f ;  /* 0x0000007fff02d424 */ /* 0x000fe400078e00ff */
[----:B------:R-:W5:Y:S01]  /*0170*/  LDC R17, c[0x0][0x230] ;  /* 0x00008c00ff117b82 */ /* 0x000f620000000800 */
[----:B------:R-:W5:Y:S01]  /*0180*/  @!P5 LDS R4, [UR8+0x1c] ;  /* 0x00001c08ff04d984 */ /* 0x000f620008000800 */
[----:B--2---:R-:W-:-:S03]  /*0190*/  UIMAD UR4, UR4, UR6, UR10 ;  /* 0x00000006040472a4 */ /* 0x004fc6000f8e020a */
[----:B------:R3:W-:Y:S04]  /*01a0*/  @!P5 STS [UR8+0xc], R3 ;  /* 0x00000c03ff00d988 */ /* 0x0007e80008000808 */
[----:B------:R3:W-:Y:S01]  /*01b0*/  @!P5 STS [UR8+0x24], R7 ;  /* 0x00002407ff00d988 */ /* 0x0007e20008000808 */
[----:B----4-:R-:W-:-:S04]  /*01c0*/  UIMAD UR4, UR4, UR5, UR9 ;  /* 0x00000005040472a4 */ /* 0x010fc8000f8e0209 */
[----:B------:R-:W-:-:S04]  /*01d0*/  UIMAD UR4, UR4, 0x180, URZ ;  /* 0x00000180040478a4 */ /* 0x000fc8000f8e023f */
[----:B------:R-:W-:-:S04]  /*01e0*/  UIADD3 UR6, UP0, UR4, UR12, URZ ;  /* 0x0000000c04067290 */ /* 0x000fc8000ff1e03f */
[----:B------:R-:W-:Y:S01]  /*01f0*/  ULEA.HI.X.SX32 UR7, UR4, UR13, 0x1, UP0 ;  /* 0x0000000d04077291 */ /* 0x000fe200080f0e3f */
[----:B-----5:R-:W-:Y:S02]  /*0200*/  @!P5 LOP3.LUT R2, R5, 0xff, R2, 0xb8, !PT ;  /* 0x000000ff0502d812 */ /* 0x020fe400078eb802 */
[----:B------:R-:W-:-:S03]  /*0210*/  SHF.R.S32.HI R5, RZ, 0x1f, R3 ;  /* 0x0000001fff057819 */ /* 0x000fc60000011403 */
[----:B------:R3:W-:Y:S01]  /*0220*/  @!P5 STS [UR8+0x38], R2 ;  /* 0x00003802ff00d988 */ /* 0x0007e20008000808 */
[----:B------:R-:W-:Y:S01]  /*0230*/  @!P5 LOP3.LUT R5, R4, 0xf, R5, 0xb8, !PT ;  /* 0x0000000f0405d812 */ /* 0x000fe200078eb805 */
[----:B------:R-:W-:-:S04]  /*0240*/  VIADD R4, R13, 0xffffffff ;  /* 0xffffffff0d047836 */ /* 0x000fc80000000000 */
[----:B------:R3:W-:Y:S04]  /*0250*/  @!P5 STS [UR8+0x1c], R5 ;  /* 0x00001c05ff00d988 */ /* 0x0007e80008000808 */
[----:B------:R3:W-:Y:S01]  /*0260*/  @!P5 STS [UR8+0x20], R4 ;  /* 0x00002004ff00d988 */ /* 0x0007e20008000808 */
[----:B-1----:R-:W-:Y:S05]  /*0270*/  @P5 BRA `(.L_x_1) ;  /* 0x0000000000285947 */ /* 0x002fea0003800000 */
[----:B---3--:R-:W1:Y:S01]  /*0280*/  LDS R2, [UR8+0x8] ;  /* 0x00000808ff027984 */ /* 0x008e620008000800 */
[----:B------:R-:W2:Y:S01]  /*0290*/  LDC.64 R10, c[0x0][0x210] ;  /* 0x00008400ff0a7b82 */ /* 0x000ea20000000a00 */
[----:B------:R-:W-:Y:S02]  /*02a0*/  IMAD.MOV.U32 R5, RZ, RZ, 0x70 ;  /* 0x00000070ff057424 */ /* 0x000fe400078e00ff */
[----:B------:R-:W3:Y:S01]  /*02b0*/  LDS R3, [UR8+0x34] ;  /* 0x00003408ff037984 */ /* 0x000ee20008000800 */
[----:B------:R-:W-:-:S03]  /*02c0*/  IMAD.MOV.U32 R8, RZ, RZ, 0x3f000000 ;  /* 0x3f000000ff087424 */ /* 0x000fc600078e00ff */
[----:B--2---:R2:W-:Y:S01]  /*02d0*/  STS.64 [UR8], R10 ;  /* 0x0000000aff007988 */ /* 0x0045e20008000a08 */
[----:B-1----:R-:W-:Y:S02]  /*02e0*/  LOP3.LUT R2, R2, 0x10, R5, 0xd8, !PT ;  /* 0x0000001002027812 */ /* 0x002fe400078ed805 */
[----:B---3--:R-:W-:-:S03]  /*02f0*/  LOP3.LUT R3, R3, 0xff000000, R8, 0xb8, !PT ;  /* 0xff00000003037812 */ /* 0x008fc600078eb808 */
[----:B------:R2:W-:Y:S04]  /*0300*/  STS [UR8+0x8], R2 ;  /* 0x00000802ff007988 */ /* 0x0005e80008000808 */
[----:B------:R2:W-:Y:S02]  /*0310*/  STS [UR8+0x34], R3 ;  /* 0x00003403ff007988 */ /* 0x0005e40008000808 */
.L_x_1:
[----:B------:R-:W-:Y:S05]  /*0320*/  BSYNC B0 ;  /* 0x0000000000007941 */ /* 0x000fea0003800000 */
.L_x_0:
[----:B------:R-:W-:Y:S01]  /*0330*/  UMOV UR28, 0x1 ;  /* 0x00000001001c7882 */ /* 0x000fe20000000000 */
[----:B------:R-:W-:Y:S01]  /*0340*/  UMOV UR18, 0x80 ;  /* 0x0000008000127882 */ /* 0x000fe20000000000 */
[----:B------:R-:W-:Y:S04]  /*0350*/  BSSY B0, `(.L_x_2) ;  /* 0x0000015000007945 */ /* 0x000fe80003800000 */
[----:B------:R-:W-:Y:S05]  /*0360*/  @P5 BRA `(.L_x_3) ;  /* 0x00000000004c5947 */ /* 0x000fea0003800000 */
[----:B--23--:R-:W1:Y:S01]  /*0370*/  LDS R2, [UR8+0x8] ;  /* 0x00000808ff027984 */ /* 0x00ce620008000800 */
[----:B------:R-:W-:Y:S01]  /*0380*/  IMAD.MOV.U32 R8, RZ, RZ, 0x6000 ;  /* 0x00006000ff087424 */ /* 0x000fe200078e00ff */
[----:B-1----:R-:W-:Y:S02]  /*0390*/  LOP3.LUT R3, R2, 0x780, RZ, 0xb8, !PT ;  /* 0x0000078002037812 */ /* 0x002fe400078eb8ff */
[----:B------:R-:W1:Y:S04]  /*03a0*/  LDS R2, [UR8+0x34] ;  /* 0x00003408ff027984 */ /* 0x000e680008000800 */
[----:B------:R-:W-:Y:S04]  /*03b0*/  STS [UR8+0x8], R3 ;  /* 0x00000803ff007988 */ /* 0x000fe80008000808 */
[----:B------:R-:W2:Y:S01]  /*03c0*/  LDS R5, [UR8+0x8] ;  /* 0x00000808ff057984 */ /* 0x000ea20008000800 */
[----:B-1----:R-:W-:-:S05]  /*03d0*/  LOP3.LUT R2, R2, 0x7, RZ, 0xb8, !PT ;  /* 0x0000000702027812 */ /* 0x002fca00078eb8ff */
[----:B------:R-:W-:Y:S01]  /*03e0*/  STS [UR8+0x34], R2 ;  /* 0x00003402ff007988 */ /* 0x000fe20008000808 */
[----:B--2---:R-:W-:-:S05]  /*03f0*/  LOP3.LUT R5, R5, 0x1800, RZ, 0xb8, !PT ;  /* 0x0000180005057812 */ /* 0x004fca00078eb8ff */
[----:B------:R-:W-:Y:S04]  /*0400*/  STS [UR8+0x8], R5 ;  /* 0x00000805ff007988 */ /* 0x000fe80008000808 */
[----:B------:R-:W1:Y:S02]  /*0410*/  LDS R9, [UR8+0x8] ;  /* 0x00000808ff097984 */ /* 0x000e640008000800 */
[----:B-1----:R-:W-:Y:S02]  /*0420*/  LOP3.LUT R8, R9, 0x4000, R8, 0xd8, !PT ;  /* 0x0000400009087812 */ /* 0x002fe400078ed808 */
[----:B------:R-:W1:Y:S04]  /*0430*/  LDS R9, [UR8+0x34] ;  /* 0x00003408ff097984 */ /* 0x000e680008000800 */
[----:B------:R-:W-:Y:S04]  /*0440*/  STS [UR8+0x8], R8 ;  /* 0x00000808ff007988 */ /* 0x000fe80008000808 */
[----:B------:R-:W2:Y:S01]  /*0450*/  LDS R10, [UR8+0x8] ;  /* 0x00000808ff0a7984 */ /* 0x000ea20008000800 */
[----:B-1----:R-:W-:-:S05]  /*0460*/  LOP3.LUT R3, R9, 0x38, RZ, 0xb8, !PT ;  /* 0x0000003809037812 */ /* 0x002fca00078eb8ff */
[----:B------:R1:W-:Y:S01]  /*0470*/  STS [UR8+0x34], R3 ;  /* 0x00003403ff007988 */ /* 0x0003e20008000808 */
[----:B--2---:R-:W-:-:S05]  /*0480*/  LOP3.LUT R9, R10, 0x8000, RZ, 0xb8, !PT ;  /* 0x000080000a097812 */ /* 0x004fca00078eb8ff */
[----:B------:R1:W-:Y:S02]  /*0490*/  STS [UR8+0x8], R9 ;  /* 0x00000809ff007988 */ /* 0x0003e40008000808 */
.L_x_3:
[----:B------:R-:W-:Y:S05]  /*04a0*/  BSYNC B0 ;  /* 0x0000000000007941 */ /* 0x000fea0003800000 */
.L_x_2:
[----:B------:R-:W-:Y:S05]  /*04b0*/  @P1 BRA `(.L_x_4) ;  /* 0x0000000000201947 */ /* 0x000fea0003800000 */
[----:B--23--:R-:W2:Y:S01]  /*04c0*/  S2R R2, SR_LANEID ;  /* 0x0000000000027919 */ /* 0x00cea20000000000 */
[----:B------:R-:W-:Y:S05]  /*04d0*/  WARPSYNC.ALL ;  /* 0x0000000000007948 */ /* 0x000fea0003800000 */
[----:B--2---:R-:W-:-:S05]  /*04e0*/  IMAD.SHL.U32 R5, R2, 0x4, RZ ;  /* 0x0000000402057824 */ /* 0x004fca00078e00ff */
[----:B-1----:R-:W1:Y:S01]  /*04f0*/  LDS R9, [R5+UR8] ;  /* 0x0000000805097984 */ /* 0x002e620008000800 */
[----:B------:R-:W-:-:S05]  /*0500*/  IADD3 R2, P0, R5, UR6, RZ ;  /* 0x0000000605027c10 */ /* 0x000fca000ff1e0ff */
[----:B------:R-:W-:-:S05]  /*0510*/  IMAD.X R3, RZ, RZ, UR7, P0 ;  /* 0x00000007ff037e24 */ /* 0x000fca00080e06ff */
[----:B-1----:R1:W2:Y:S01]  /*0520*/  ATOMG.E.EXCH.STRONG.GPU PT, RZ, [R2], R9 ;  /* 0x0000000902ff73a8 */ /* 0x0022a200041ee100 */
[----:B------:R-:W-:-:S04]  /*0530*/  DEPBAR.LE SB2, 0x0 ;  /* 0x0000a0000000791a */ /* 0x000fc80000000000 */
.L_x_4:
[----:B------:R-:W-:Y:S05]  /*0540*/  @P1 BRA `(.L_x_5) ;  /* 0x00000000000c1947 */ /* 0x000fea0003800000 */
[----:B------:R-:W-:-:S04]  /*0550*/  DEPBAR ;  /* 0x000000000000791a */ /* 0x000fc80000000000 */
[----:B------:R4:W-:Y:S02]  /*0560*/  UTMACCTL.IV [UR6] ;  /* 0x00000000060079b9 */ /* 0x0009e40008000000 */
[----:B----4-:R-:W-:Y:S01]  /*0570*/  NOP ;  /* 0x0000000000007918 */ /* 0x010fe20000000000 */
.L_x_5:
[----:B-----5:R-:W-:Y:S05]  /*0580*/  WARPSYNC.ALL ;  /* 0x0000000000007948 */ /* 0x020fea0003800000 */
[----:B------:R-:W-:Y:S01]  /*0590*/  BAR.SYNC.DEFER_BLOCKING 0x0 ;  /* 0x0000000000007b1d */ /* 0x000fe20000010000 */
[----:B------:R-:W-:Y:S01]  /*05a0*/  UIADD3 UR5, UR4, 0x80, URZ ;  /* 0x0000008004057890 */ /* 0x000fe2000fffe03f */
[----:B------:R-:W-:Y:S01]  /*05b0*/  IMAD.U32 R18, RZ, RZ, UR12 ;  /* 0x0000000cff127e24 */ /* 0x000fe2000f8e00ff */
[----:B------:R-:W-:Y:S01]  /*05c0*/  SHF.R.S32.HI R12, RZ, 0x1f, R17 ;  /* 0x0000001fff0c7819 */ /* 0x000fe20000011411 */
[----:B-1----:R-:W-:Y:S02]  /*05d0*/  VIADD R9, R17, 0xffffffff ;  /* 0xffffffff11097836 */ /* 0x002fe40000000000 */
[----:B------:R-:W-:Y:S01]  /*05e0*/  VIADD R13, R13, 0x3f ;  /* 0x0000003f0d0d7836 */ /* 0x000fe20000000000 */
[----:B--23--:R-:W-:Y:S01]  /*05f0*/  IADD3 R2, P0, R18, UR5, RZ ;  /* 0x0000000512027c10 */ /* 0x00cfe2000ff1e0ff */
[----:B------:R-:W-:Y:S01]  /*0600*/  IMAD.U32 R3, RZ, RZ, UR5 ;  /* 0x00000005ff037e24 */ /* 0x000fe2000f8e00ff */
[----:B------:R-:W1:Y:S01]  /*0610*/  S2R R20, SR_CTAID.X ;  /* 0x0000000000147919 */ /* 0x000e620000002500 */
[----:B------:R-:W-:Y:S01]  /*0620*/  BAR.SYNC.DEFER_BLOCKING 0x0 ;  /* 0x0000000000007b1d */ /* 0x000fe20000010000 */
[----:B------:R-:W-:-:S02]  /*0630*/  ISETP.GT.AND P6, PT, R13, 0x3f, PT ;  /* 0x0000003f0d00780c */ /* 0x000fc40003fc4270 */
[----:B------:R-:W-:Y:S02]  /*0640*/  LEA.HI.X.SX32 R3, R3, UR13, 0x1, P0 ;  /* 0x0000000d03037c11 */ /* 0x000fe400080f0eff */
[----:B------:R-:W-:Y:S01]  /*0650*/  ISETP.EQ.AND P2, PT, R0, RZ, P6 ;  /* 0x000000ff0000720c */ /* 0x000fe20003742270 */
[----:B------:R-:W2:Y:S01]  /*0660*/  S2R R21, SR_CTAID.Y ;  /* 0x0000000000157919 */ /* 0x000ea20000002600 */
[----:B------:R3:W-:Y:S01]  /*0670*/  @!P1 STS [R6], RZ ;  /* 0x000000ff06009388 */ /* 0x0007e20000000800 */
[----:B------:R-:W-:-:S03]  /*0680*/  NOP ;  /* 0x0000000000007918 */ /* 0x000fc60000000000 */
[----:B------:R3:W-:Y:S01]  /*0690*/  @!P5 STS [UR8+0x24], R4 ;  /* 0x00002404ff00d988 */ /* 0x0007e20008000808 */
[----:B------:R-:W-:Y:S03]  /*06a0*/  BSSY B0, `(.L_x_6) ;  /* 0x0000011000007945 */ /* 0x000fe60003800000 */
[----:B------:R3:W-:Y:S01]  /*06b0*/  @!P5 STS [UR8+0x20], R9 ;  /* 0x00002009ff00d988 */ /* 0x0007e20008000808 */
[----:B-1----:R-:W-:Y:S05]  /*06c0*/  @P5 BRA `(.L_x_7) ;  /* 0x0000000000385947 */ /* 0x002fea0003800000 */
[----:B---3--:R-:W1:Y:S01]  /*06d0*/  LDS R4, [UR8+0x8] ;  /* 0x00000808ff047984 */ /* 0x008e620008000800 */
[----:B------:R-:W3:Y:S01]  /*06e0*/  LDC.64 R22, c[0x0][0x218] ;  /* 0x00008600ff167b82 */ /* 0x000ee20000000a00 */
[----:B------:R-:W-:Y:S02]  /*06f0*/  IMAD.MOV.U32 R15, RZ, RZ, 0x70 ;  /* 0x00000070ff0f7424 */ /* 0x000fe400078e00ff */
[----:B------:R-:W4:Y:S01]  /*0700*/  LDS R5, [UR8+0x34] ;  /* 0x00003408ff057984 */ /* 0x000f220008000800 */
[----:B------:R-:W-:Y:S02]  /*0710*/  IMAD.MOV.U32 R10, RZ, RZ, 0x3f000000 ;  /* 0x3f000000ff0a7424 */ /* 0x000fe400078e00ff */
[----:B------:R-:W-:Y:S01]  /*0720*/  IMAD.MOV.U32 R8, RZ, RZ, 0x3f ;  /* 0x0000003fff087424 */ /* 0x000fe200078e00ff */
[----:B------:R-:W5:Y:S04]  /*0730*/  LDS R11, [UR8+0x38] ;  /* 0x00003808ff0b7984 */ /* 0x000f680008000800 */
[----:B---3--:R3:W-:Y:S01]  /*0740*/  STS.64 [UR8], R22 ;  /* 0x00000016ff007988 */ /* 0x0087e20008000a08 */
[----:B-1----:R-:W-:-:S02]  /*0750*/  LOP3.LUT R4, R4, 0x10, R15, 0xd8, !PT ;  /* 0x0000001004047812 */ /* 0x002fc400078ed80f */
[----:B----4-:R-:W-:-:S03]  /*0760*/  LOP3.LUT R5, R5, 0xff000000, R10, 0xb8, !PT ;  /* 0xff00000005057812 */ /* 0x010fc600078eb80a */
[----:B------:R3:W-:Y:S01]  /*0770*/  STS [UR8+0x8], R4 ;  /* 0x00000804ff007988 */ /* 0x0007e20008000808 */
[----:B-----5:R-:W-:-:S03]  /*0780*/  LOP3.LUT R8, R11, 0xff, R8, 0xb8, !PT ;  /* 0x000000ff0b087812 */ /* 0x020fc600078eb808 */
[----:B------:R3:W-:Y:S04]  /*0790*/  STS [UR8+0x34], R5 ;  /* 0x00003405ff007988 */ /* 0x0007e80008000808 */
[----:B------:R3:W-:Y:S02]  /*07a0*/  STS [UR8+0x38], R8 ;  /* 0x00003808ff007988 */ /* 0x0007e40008000808 */
.L_x_7:
[----:B------:R-:W-:Y:S05]  /*07b0*/  BSYNC B0 ;  /* 0x0000000000007941 */ /* 0x000fea0003800000 */
.L_x_6:
[----:B------:R-:W-:Y:S04]  /*07c0*/  BSSY B0, `(.L_x_8) ;  /* 0x000001b000007945 */ /* 0x000fe80003800000 */
[----:B------:R-:W-:Y:S05]  /*07d0*/  @P5 BRA `(.L_x_9) ;  /* 0x0000000000645947 */ /* 0x000fea0003800000 */
[----:B---3--:R-:W1:Y:S01]  /*07e0*/  LDS R4, [UR8+0x8] ;  /* 0x00000808ff047984 */ /* 0x008e620008000800 */
[----:B------:R-:W-:Y:S01]  /*07f0*/  IMAD.MOV.U32 R14, RZ, RZ, 0x6000 ;  /* 0x00006000ff0e7424 */ /* 0x000fe200078e00ff */
[----:B------:R-:W-:Y:S02]  /*0800*/  SHF.R.S32.HI R15, RZ, 0x4, R12 ;  /* 0x00000004ff0f7819 */ /* 0x000fe4000001140c */
[----:B-1----:R-:W-:Y:S02]  /*0810*/  LOP3.LUT R8, R4, 0x780, RZ, 0xb8, !PT ;  /* 0x0000078004087812 */ /* 0x002fe400078eb8ff */
[----:B------:R-:W1:Y:S04]  /*0820*/  LDS R4, [UR8+0x34] ;  /* 0x00003408ff047984 */ /* 0x000e680008000800 */
[----:B------:R-:W-:Y:S04]  /*0830*/  STS [UR8+0x8], R8 ;  /* 0x00000808ff007988 */ /* 0x000fe80008000808 */
[----:B------:R-:W3:Y:S01]  /*0840*/  LDS R10, [UR8+0x8] ;  /* 0x00000808ff0a7984 */ /* 0x000ee20008000800 */
[----:B-1----:R-:W-:-:S03]  /*0850*/  LOP3.LUT R5, R4, 0x7, RZ, 0xb8, !PT ;  /* 0x0000000704057812 */ /* 0x002fc600078eb8ff */
[----:B------:R-:W1:Y:S04]  /*0860*/  LDS R4, [UR8+0x1c] ;  /* 0x00001c08ff047984 */ /* 0x000e680008000800 */
[----:B------:R-:W-:Y:S01]  /*0870*/  STS [UR8+0x34], R5 ;  /* 0x00003405ff007988 */ /* 0x000fe20008000808 */
[----:B---3--:R-:W-:-:S03]  /*0880*/  LOP3.LUT R10, R10, 0x1800, RZ, 0xb8, !PT ;  /* 0x000018000a0a7812 */ /* 0x008fc600078eb8ff */
[----:B------:R-:W3:Y:S04]  /*0890*/  LDS R8, [UR8+0x34] ;  /* 0x00003408ff087984 */ /* 0x000ee80008000800 */
[----:B------:R-:W-:Y:S04]  /*08a0*/  STS [UR8+0x8], R10 ;  /* 0x0000080aff007988 */ /* 0x000fe80008000808 */
[----:B------:R-:W4:Y:S01]  /*08b0*/  LDS R11, [UR8+0x8] ;  /* 0x00000808ff0b7984 */ /* 0x000f220008000800 */
[----:B-1----:R-:W-:-:S05]  /*08c0*/  LOP3.LUT R4, R4, 0xf, R15, 0xb8, !PT ;  /* 0x0000000f04047812 */ /* 0x002fca00078eb80f */
[----:B------:R-:W-:Y:S01]  /*08d0*/  STS [UR8+0x1c], R4 ;  /* 0x00001c04ff007988 */ /* 0x000fe20008000808 */
[----:B---3--:R-:W-:-:S05]  /*08e0*/  LOP3.LUT R8, R8, 0x38, RZ, 0xb8, !PT ;  /* 0x0000003808087812 */ /* 0x008fca00078eb8ff */
[----:B------:R-:W-:Y:S01]  /*08f0*/  STS [UR8+0x34], R8 ;  /* 0x00003408ff007988 */ /* 0x000fe20008000808 */
[----:B----4-:R-:W-:Y:S02]  /*0900*/  LOP3.LUT R11, R11, 0x4000, R14, 0xd8, !PT ;  /* 0x000040000b0b7812 */ /* 0x010fe400078ed80e */
[----:B------:R-:W-:-:S03]  /*0910*/  SHF.R.S64 R14, R17, 0x4, R12 ;  /* 0x00000004110e7819 */ /* 0x000fc6000000100c */
[----:B------:R-:W-:Y:S04]  /*0920*/  STS [UR8+0x8], R11 ;  /* 0x0000080bff007988 */ /* 0x000fe80008000808 */
[----:B------:R-:W1:Y:S04]  /*0930*/  LDS R16, [UR8+0x8] ;  /* 0x00000808ff107984 */ /* 0x000e680008000800 */
[----:B------:R3:W-:Y:S01]  /*0940*/  STS [UR8+0xc], R14 ;  /* 0x00000c0eff007988 */ /* 0x0007e20008000808 */
[----:B-1----:R-:W-:-:S05]  /*0950*/  LOP3.LUT R10, R16, 0x8000, RZ, 0xb8, !PT ;  /* 0x00008000100a7812 */ /* 0x002fca00078eb8ff */
[----:B------:R3:W-:Y:S02]  /*0960*/  STS [UR8+0x8], R10 ;  /* 0x0000080aff007988 */ /* 0x0007e40008000808 */
.L_x_9:
[----:B------:R-:W-:Y:S05]  /*0970*/  BSYNC B0 ;  /* 0x0000000000007941 */ /* 0x000fea0003800000 */
.L_x_8:
[----:B------:R-:W-:Y:S05]  /*0980*/  @P1 BRA `(.L_x_10) ;  /* 0x0000000000201947 */ /* 0x000fea0003800000 */
[----:B---3--:R-:W1:Y:S01]  /*0990*/  S2R R4, SR_LANEID ;  /* 0x0000000000047919 */ /* 0x008e620000000000 */
[----:B------:R-:W-:Y:S05]  /*09a0*/  WARPSYNC.ALL ;  /* 0x0000000000007948 */ /* 0x000fea0003800000 */
[----:B-1----:R-:W-:-:S05]  /*09b0*/  IMAD.SHL.U32 R15, R4, 0x4, RZ ;  /* 0x00000004040f7824 */ /* 0x002fca00078e00ff */
[----:B------:R-:W1:Y:S01]  /*09c0*/  LDS R11, [R15+UR8] ;  /* 0x000000080f0b7984 */ /* 0x000e620008000800 */
[----:B------:R-:W-:-:S05]  /*09d0*/  IADD3 R4, P0, R15, R2, RZ ;  /* 0x000000020f047210 */ /* 0x000fca0007f1e0ff */
[----:B------:R-:W-:-:S05]  /*09e0*/  IMAD.X R5, RZ, RZ, R3, P0 ;  /* 0x000000ffff057224 */ /* 0x000fca00000e0603 */
[----:B-1----:R1:W3:Y:S01]  /*09f0*/  ATOMG.E.EXCH.STRONG.GPU PT, RZ, [R4], R11 ;  /* 0x0000000b04ff73a8 */ /* 0x0022e200041ee100 */
[----:B------:R-:W-:-:S04]  /*0a00*/  DEPBAR.LE SB3, 0x0 ;  /* 0x0000b0000000791a */ /* 0x000fc80000000000 */
.L_x_10:
[----:B------:R-:W-:Y:S05]  /*0a10*/  @P1 BRA `(.L_x_11) ;  /* 0x0000000000141947 */ /* 0x000fea0003800000 */
[----:B------:R-:W-:Y:S02]  /*0a20*/  R2UR UR10, R2 ;  /* 0x00000000020a72ca */ /* 0x000fe400000e0000 */
[----:B------:R-:W-:Y:S01]  /*0a30*/  R2UR UR11, R3 ;  /* 0x00000000030b72ca */ /* 0x000fe200000e0000 */
[----:B------:R-:W-:-:S12]  /*0a40*/  DEPBAR ;  /* 0x000000000000791a */ /* 0x000fd80000000000 */
[----:B------:R4:W-:Y:S02]  /*0a50*/  UTMACCTL.IV [UR10] ;  /* 0x000000000a0079b9 */ /* 0x0009e40008000000 */
[----:B----4-:R-:W-:Y:S01]  /*0a60*/  NOP ;  /* 0x0000000000007918 */ /* 0x010fe20000000000 */
.L_x_11:
[----:B-----5:R-:W-:Y:S05]  /*0a70*/  WARPSYNC.ALL ;  /* 0x0000000000007948 */ /* 0x020fea0003800000 */
[----:B------:R-:W-:Y:S01]  /*0a80*/  BAR.SYNC.DEFER_BLOCKING 0x0 ;  /* 0x0000000000007b1d */ /* 0x000fe20000010000 */
[----:B------:R-:W-:Y:S01]  /*0a90*/  UIADD3 UR5, UR4, 0x100, URZ ;  /* 0x0000010004057890 */ /* 0x000fe2000fffe03f */
[----:B------:R-:W-:Y:S01]  /*0aa0*/  ISETP.GT.AND P0, PT, R13, 0x7f, PT ;  /* 0x0000007f0d00780c */ /* 0x000fe20003f04270 */
[----:B---3--:R-:W-:-:S04]  /*0ab0*/  @P2 IMAD.MOV.U32 R14, RZ, RZ, 0x3000 ;  /* 0x00003000ff0e2424 */ /* 0x008fc800078e00ff */
[----:B-1----:R-:W-:Y:S01]  /*0ac0*/  IADD3 R4, P3, R18, UR5, RZ ;  /* 0x0000000512047c10 */ /* 0x002fe2000ff7e0ff */
[----:B------:R-:W-:-:S05]  /*0ad0*/  IMAD.U32 R5, RZ, RZ, UR5 ;  /* 0x00000005ff057e24 */ /* 0x000fca000f8e00ff */
[----:B------:R-:W-:Y:S01]  /*0ae0*/  LEA.HI.X.SX32 R5, R5, UR13, 0x1, P3 ;  /* 0x0000000d05057c11 */ /* 0x000fe200098f0eff */
[----:B------:R-:W-:Y:S06]  /*0af0*/  BAR.SYNC.DEFER_BLOCKING 0x0 ;  /* 0x0000000000007b1d */ /* 0x000fec0000010000 */
[----:B------:R1:W-:Y:S01]  /*0b00*/  @!P1 STS [R6], RZ ;  /* 0x000000ff06009388 */ /* 0x0003e20000000800 */
[----:B------:R-:W-:Y:S01]  /*0b10*/  NOP ;  /* 0x0000000000007918 */ /* 0x000fe20000000000 */
[----:B------:R-:W-:Y:S04]  /*0b20*/  BSSY B0, `(.L_x_12) ;  /* 0x0000012000007945 */ /* 0x000fe80003800000 */
[----:B-1----:R-:W-:Y:S05]  /*0b30*/  @P5 BRA `(.L_x_13) ;  /* 0x0000000000405947 */ /* 0x002fea0003800000 */
[----:B------:R-:W1:Y:S01]  /*0b40*/  LDS R6, [UR8+0x8] ;  /* 0x00000808ff067984 */ /* 0x000e620008000800 */
[----:B------:R-:W3:Y:S01]  /*0b50*/  LDC.64 R22, c[0x0][0x220] ;  /* 0x00008800ff167b82 */ /* 0x000ee20000000a00 */
[----:B------:R-:W-:Y:S02]  /*0b60*/  IMAD.MOV.U32 R11, RZ, RZ, 0x70 ;  /* 0x00000070ff0b7424 */ /* 0x000fe400078e00ff */
[----:B------:R-:W4:Y:S01]  /*0b70*/  LDS R8, [UR8+0x34] ;  /* 0x00003408ff087984 */ /* 0x000f220008000800 */
[----:B------:R-:W-:Y:S02]  /*0b80*/  IMAD.MOV.U32 R15, RZ, RZ, 0x3f000000 ;  /* 0x3f000000ff0f7424 */ /* 0x000fe400078e00ff */
[----:B------:R-:W-:Y:S01]  /*0b90*/  IMAD.MOV.U32 R19, RZ, RZ, 0x7f ;  /* 0x0000007fff137424 */ /* 0x000fe200078e00ff */
[----:B------:R-:W5:Y:S04]  /*0ba0*/  LDS R10, [UR8+0x38] ;  /* 0x00003808ff0a7984 */ /* 0x000f680008000800 */
[----:B------:R2:W-:Y:S04]  /*0bb0*/  STS [UR8+0x20], R9 ;  /* 0x00002009ff007988 */ /* 0x0005e80008000808 */
[----:B------:R2:W-:Y:S04]  /*0bc0*/  STS [UR8+0x24], R7 ;  /* 0x00002407ff007988 */ /* 0x0005e80008000808 */
[----:B---3--:R2:W-:Y:S01]  /*0bd0*/  STS.64 [UR8], R22 ;  /* 0x00000016ff007988 */ /* 0x0085e20008000a08 */
[----:B-1----:R-:W-:-:S02]  /*0be0*/  LOP3.LUT R6, R6, 0x10, R11, 0xd8, !PT ;  /* 0x0000001006067812 */ /* 0x002fc400078ed80b */
[----:B----4-:R-:W-:-:S03]  /*0bf0*/  LOP3.LUT R8, R8, 0xff000000, R15, 0xb8, !PT ;  /* 0xff00000008087812 */ /* 0x010fc600078eb80f */
[----:B------:R2:W-:Y:S01]  /*0c00*/  STS [UR8+0x8], R6 ;  /* 0x00000806ff007988 */ /* 0x0005e20008000808 */
[----:B-----5:R-:W-:-:S03]  /*0c10*/  LOP3.LUT R10, R10, 0xff, R19, 0xb8, !PT ;  /* 0x000000ff0a0a7812 */ /* 0x020fc600078eb813 */
[----:B------:R2:W-:Y:S04]  /*0c20*/  STS [UR8+0x34], R8 ;  /* 0x00003408ff007988 */ /* 0x0005e80008000808 */
[----:B------:R2:W-:Y:S02]  /*0c30*/  STS [UR8+0x38], R10 ;  /* 0x0000380aff007988 */ /* 0x0005e40008000808 */
.L_x_13:
[----:B------:R-:W-:Y:S05]  /*0c40*/  BSYNC B0 ;  /* 0x0000000000007941 */ /* 0x000fea0003800000 */
.L_x_12:
[----:B------:R-:W-:Y:S04]  /*0c50*/  BSSY B0, `(.L_x_14) ;  /* 0x000001c000007945 */ /* 0x000fe80003800000 */
[----:B------:R-:W-:Y:S05]  /*0c60*/  @P5 BRA `(.L_x_15) ;  /* 0x0000000000685947 */ /* 0x000fea0003800000 */
[----:B--2---:R-:W1:Y:S01]  /*0c70*/  LDS R6, [UR8+0x8] ;  /* 0x00000808ff067984 */ /* 0x004e620008000800 */
[----:B------:R-:W-:Y:S02]  /*0c80*/  IMAD.MOV.U32 R7, RZ, RZ, 0x780 ;  /* 0x00000780ff077424 */ /* 0x000fe400078e00ff */
[----:B------:R-:W-:-:S03]  /*0c90*/  IMAD.MOV.U32 R11, RZ, RZ, 0x6000 ;  /* 0x00006000ff0b7424 */ /* 0x000fc600078e00ff */
[----:B-1----:R-:W-:Y:S02]  /*0ca0*/  LOP3.LUT R8, R6, 0x80, R7, 0xd8, !PT ;  /* 0x0000008006087812 */ /* 0x002fe400078ed807 */
[----:B------:R-:W1:Y:S04]  /*0cb0*/  LDS R6, [UR8+0x34] ;  /* 0x00003408ff067984 */ /* 0x000e680008000800 */
[----:B------:R-:W-:Y:S04]  /*0cc0*/  STS [UR8+0x8], R8 ;  /* 0x00000808ff007988 */ /* 0x000fe80008000808 */
[----:B------:R-:W2:Y:S01]  /*0cd0*/  LDS R9, [UR8+0x8] ;  /* 0x00000808ff097984 */ /* 0x000ea20008000800 */
[----:B-1----:R-:W-:-:S03]  /*0ce0*/  LOP3.LUT R7, R6, 0x7, RZ, 0xb8, !PT ;  /* 0x0000000706077812 */ /* 0x002fc600078eb8ff */
[----:B------:R-:W-:Y:S04]  /*0cf0*/  LDS R6, [UR8+0x1c] ;  /* 0x00001c08ff067984 */ /* 0x000fe80008000800 */
[----:B------:R-:W-:Y:S01]  /*0d00*/  STS [UR8+0x34], R7 ;  /* 0x00003407ff007988 */ /* 0x000fe20008000808 */
[----:B--2---:R-:W-:-:S03]  /*0d10*/  LOP3.LUT R9, R9, 0x1800, RZ, 0xb8, !PT ;  /* 0x0000180009097812 */ /* 0x004fc600078eb8ff */
[----:B------:R-:W1:Y:S04]  /*0d20*/  LDS R8, [UR8+0x34] ;  /* 0x00003408ff087984 */ /* 0x000e680008000800 */
[----:B------:R-:W-:Y:S04]  /*0d30*/  STS [UR8+0x8], R9 ;  /* 0x00000809ff007988 */ /* 0x000fe80008000808 */
[----:B------:R-:W2:Y:S01]  /*0d40*/  LDS R10, [UR8+0x8] ;  /* 0x00000808ff0a7984 */ /* 0x000ea20008000800 */
[----:B-1----:R-:W-:-:S05]  /*0d50*/  LOP3.LUT R8, R8, 0x38, RZ, 0xb8, !PT ;  /* 0x0000003808087812 */ /* 0x002fca00078eb8ff */
[----:B------:R-:W-:Y:S01]  /*0d60*/  STS [UR8+0x34], R8 ;  /* 0x00003408ff007988 */ /* 0x000fe20008000808 */
[----:B--2---:R-:W-:Y:S02]  /*0d70*/  LOP3.LUT R10, R10, 0x6000, R11, 0xd8, !PT ;  /* 0x000060000a0a7812 */ /* 0x004fe400078ed80b */
[--C-:B------:R-:W-:Y:S02]  /*0d80*/  SHF.R.S32.HI R11, RZ, 0x3, R12.reuse ;  /* 0x00000003ff0b7819 */ /* 0x100fe4000001140c */
[----:B------:R-:W-:Y:S01]  /*0d90*/  SHF.R.S64 R12, R17, 0x3, R12 ;  /* 0x00000003110c7819 */ /* 0x000fe2000000100c */
[----:B------:R-:W-:Y:S01]  /*0da0*/  STS [UR8+0x8], R10 ;  /* 0x0000080aff007988 */ /* 0x000fe20008000808 */
[----:B------:R-:W-:-:S03]  /*0db0*/  LOP3.LUT R6, R6, 0xf, R11, 0xb8, !PT ;  /* 0x0000000f06067812 */ /* 0x000fc600078eb80b */
[----:B------:R-:W1:Y:S04]  /*0dc0*/  LDS R15, [UR8+0x8] ;  /* 0x00000808ff0f7984 */ /* 0x000e680008000800 */
[----:B------:R2:W-:Y:S04]  /*0dd0*/  STS [UR8+0xc], R12 ;  /* 0x00000c0cff007988 */ /* 0x0005e80008000808 */
[----:B------:R2:W-:Y:S01]  /*0de0*/  STS [UR8+0x1c], R6 ;  /* 0x00001c06ff007988 */ /* 0x0005e20008000808 */
[----:B-1----:R-:W-:-:S05]  /*0df0*/  LOP3.LUT R9, R15, 0x8000, RZ, 0xb8, !PT ;  /* 0x000080000f097812 */ /* 0x002fca00078eb8ff */
[----:B------:R2:W-:Y:S02]  /*0e00*/  STS [UR8+0x8], R9 ;  /* 0x00000809ff007988 */ /* 0x0005e40008000808 */
.L_x_15:
[----:B------:R-:W-:Y:S05]  /*0e10*/  BSYNC B0 ;  /* 0x0000000000007941 */ /* 0x000fea0003800000 */
.L_x_14:
[----:B------:R-:W-:Y:S05]  /*0e20*/  @P1 BRA `(.L_x_16) ;  /* 0x0000000000201947 */ /* 0x000fea0003800000 */
[----:B--2---:R-:W1:Y:S01]  /*0e30*/  S2R R6, SR_LANEID ;  /* 0x0000000000067919 */ /* 0x004e620000000000 */
[----:B------:R-:W-:Y:S05]  /*0e40*/  WARPSYNC.ALL ;  /* 0x0000000000007948 */ /* 0x000fea0003800000 */
[----:B-1----:R-:W-:-:S05]  /*0e50*/  IMAD.SHL.U32 R11, R6, 0x4, RZ ;  /* 0x00000004060b7824 */ /* 0x002fca00078e00ff */
[----:B------:R-:W1:Y:S01]  /*0e60*/  LDS R9, [R11+UR8] ;  /* 0x000000080b097984 */ /* 0x000e620008000800 */
[----:B------:R-:W-:-:S05]  /*0e70*/  IADD3 R6, P3, R11, R4, RZ ;  /* 0x000000040b067210 */ /* 0x000fca0007f7e0ff */
[----:B------:R-:W-:-:S05]  /*0e80*/  IMAD.X R7, RZ, RZ, R5, P3 ;  /* 0x000000ffff077224 */ /* 0x000fca00018e0605 */
[----:B-1----:R1:W2:Y:S01]  /*0e90*/  ATOMG.E.EXCH.STRONG.GPU PT, RZ, [R6], R9 ;  /* 0x0000000906ff73a8 */ /* 0x0022a200041ee100 */
[----:B------:R-:W-:-:S04]  /*0ea0*/  DEPBAR.LE SB2, 0x0 ;  /* 0x0000a0000000791a */ /* 0x000fc80000000000 */
.L_x_16:
[----:B------:R-:W-:Y:S05]  /*0eb0*/  @P1 BRA `(.L_x_17) ;  /* 0x0000000000141947 */ /* 0x000fea0003800000 */
[----:B------:R-:W-:Y:S02]  /*0ec0*/  R2UR UR4, R4 ;  /* 0x00000000040472ca */ /* 0x000fe400000e0000 */
[----:B------:R-:W-:Y:S01]  /*0ed0*/  R2UR UR5, R5 ;  /* 0x00000000050572ca */ /* 0x000fe200000e0000 */
[----:B------:R-:W-:-:S12]  /*0ee0*/  DEPBAR ;  /* 0x000000000000791a */ /* 0x000fd80000000000 */
[----:B------:R3:W-:Y:S02]  /*0ef0*/  UTMACCTL.IV [UR4] ;  /* 0x00000000040079b9 */ /* 0x0007e40008000000 */
[----:B---3--:R-:W-:Y:S01]  /*0f00*/  NOP ;  /* 0x0000000000007918 */ /* 0x008fe20000000000 */
.L_x_17:
[----:B-----5:R-:W-:Y:S05]  /*0f10*/  WARPSYNC.ALL ;  /* 0x0000000000007948 */ /* 0x020fea0003800000 */
[----:B------:R-:W-:Y:S06]  /*0f20*/  BAR.SYNC.DEFER_BLOCKING 0x0 ;  /* 0x0000000000007b1d */ /* 0x000fec0000010000 */
[----:B------:R-:W-:Y:S05]  /*0f30*/  @P5 BRA `(.L_x_18) ;  /* 0x0000000000185947 */ /* 0x000fea0003800000 */
[----:B------:R-:W-:Y:S01]  /*0f40*/  UMOV UR4, 0x1ffffe ;  /* 0x001ffffe00047882 */ /* 0x000fe20000000000 */
[----:B------:R-:W-:Y:S01]  /*0f50*/  UMOV UR5, 0x7ffff800 ;  /* 0x7ffff80000057882 */ /* 0x000fe20000000000 */
[----:B-12---:R-:W-:Y:S01]  /*0f60*/  NOP ;  /* 0x0000000000007918 */ /* 0x006fe20000000000 */
[----:B------:R-:W1:Y:S03]  /*0f70*/  FENCE.VIEW.ASYNC.S ;  /* 0x00000000000073c6 */ /* 0x000e660000000000 */
[----:B------:R1:W1:Y:S02]  /*0f80*/  SYNCS.EXCH.64 URZ, [UR8+0xa000], UR4 ;  /* 0x00a00004083f75b2 */ /* 0x0002640008000100 */
[----:B-1----:R-:W-:Y:S01]  /*0f90*/  NOP ;  /* 0x0000000000007918 */ /* 0x002fe20000000000 */
.L_x_18:
[----:B------:R-:W-:Y:S05]  /*0fa0*/  WARPSYNC.ALL ;  /* 0x0000000000007948 */ /* 0x000fea0003800000 */
        /* <DEDUP_REMOVED lines=8> */
.L_x_19:
        /* <DEDUP_REMOVED lines=9> */
.L_x_20:
[----:B------:R-:W-:Y:S05]  /*10c0*/  WARPSYNC.ALL ;  /* 0x0000000000007948 */ /* 0x000fea0003800000 */
[----:B------:R-:W-:Y:S01]  /*10d0*/  BAR.SYNC.DEFER_BLOCKING 0x0 ;  /* 0x0000000000007b1d */ /* 0x000fe20000010000 */
[----:B------:R-:W-:Y:S01]  /*10e0*/  ELECT P3, URZ, ~URZ ;  /* 0x000000003f3f782f */ /* 0x000fe20008060100 */
[----:B-12---:R-:W-:Y:S01]  /*10f0*/  IMAD.U32 R9, RZ, RZ, UR8 ;  /* 0x00000008ff097e24 */ /* 0x006fe2000f8e00ff */
[----:B------:R-:W-:Y:S01]  /*1100*/  ISETP.EQ.AND P0, PT, R0, RZ, P0 ;  /* 0x000000ff0000720c */ /* 0x000fe20000702270 */
[----:B------:R-:W-:Y:S01]  /*1110*/  IMAD.SHL.U32 R6, R20, 0x80, RZ ;  /* 0x0000008014067824 */ /* 0x000fe200078e00ff */
[----:B------:R-:W-:Y:S01]  /*1120*/  ISETP.GT.AND P3, PT, R13, 0x3f, P3 ;  /* 0x0000003f0d00780c */ /* 0x000fe20001f64270 */
[----:B------:R-:W-:-:S02]  /*1130*/  VIADD R9, R9, 0xa000 ;  /* 0x0000a00009097836 */ /* 0x000fc40000000000 */
[----:B------:R-:W-:Y:S01]  /*1140*/  IMAD.SHL.U32 R7, R21, 0x40, RZ ;  /* 0x0000004015077824 */ /* 0x000fe200078e00ff */
[----:B------:R-:W-:Y:S01]  /*1150*/  ISETP.LT.U32.AND P3, PT, R0, 0x20, P3 ;  /* 0x000000200000780c */ /* 0x000fe20001f61070 */
[----:B------:R-:W-:-:S06]  /*1160*/  IMAD.MOV.U32 R60, RZ, RZ, RZ ;  /* 0x000000ffff3c7224 */ /* 0x000fcc00078e00ff */
[----:B------:R-:W-:Y:S01]  /*1170*/  @P0 IMAD.MOV.U32 R8, RZ, RZ, 0x3000 ;  /* 0x00003000ff080424 */ /* 0x000fe200078e00ff */
[----:B------:R1:W-:Y:S01]  /*1180*/  @P2 SYNCS.ARRIVE.TRANS64 RZ, [UR8+0xa000], R14 ;  /* 0x00a0000effff29a7 */ /* 0x0003e20008000008 */
[----:B------:R-:W-:Y:S02]  /*1190*/  ELECT P2, URZ, ~URZ ;  /* 0x000000003f3f782f */ /* 0x000fe40008040100 */
[----:B------:R-:W-:Y:S02]  /*11a0*/  ELECT P4, URZ, ~URZ ;  /* 0x000000003f3f782f */ /* 0x000fe40008080100 */
[C---:B------:R-:W-:Y:S02]  /*11b0*/  ISETP.GT.AND P2, PT, R13.reuse, 0x3f, P2 ;  /* 0x0000003f0d00780c */ /* 0x040fe40001744270 */
[----:B------:R-:W-:Y:S02]  /*11c0*/  ELECT P1, URZ, ~URZ ;  /* 0x000000003f3f782f */ /* 0x000fe40008020100 */
[----:B------:R-:W-:Y:S01]  /*11d0*/  ISETP.GT.AND P4, PT, R13, 0x7f, P4 ;  /* 0x0000007f0d00780c */ /* 0x000fe20002784270 */
[----:B------:R-:W-:Y:S01]  /*11e0*/  UIADD3 UR12, UR8, 0x6000, URZ ;  /* 0x00006000080c7890 */ /* 0x000fe2000fffe03f */
[----:B------:R-:W-:-:S02]  /*11f0*/  ISETP.LT.U32.AND P2, PT, R0, 0x20, P2 ;  /* 0x000000200000780c */ /* 0x000fc40001741070 */
[----:B------:R-:W-:Y:S02]  /*1200*/  ISETP.GT.AND P1, PT, R13, 0x7f, P1 ;  /* 0x0000007f0d00780c */ /* 0x000fe40000f24270 */
[C---:B------:R-:W-:Y:S02]  /*1210*/  ISETP.LT.U32.AND P4, PT, R0.reuse, 0x20, P4 ;  /* 0x000000200000780c */ /* 0x040fe40002781070 */
[----:B------:R-:W-:Y:S02]  /*1220*/  ISETP.LT.U32.AND P1, PT, R0, 0x20, P1 ;  /* 0x000000200000780c */ /* 0x000fe40000f21070 */
[----:B------:R-:W-:Y:S02]  /*1230*/  R2UR UR4, R2 ;  /* 0x00000000020472ca */ /* 0x000fe400000e0000 */
[----:B------:R-:W-:Y:S02]  /*1240*/  R2UR UR5, R3 ;  /* 0x00000000030572ca */ /* 0x000fe400000e0000 */
[----:B------:R-:W-:-:S02]  /*1250*/  R2UR UR9, R9 ;  /* 0x00000000090972ca */ /* 0x000fc400000e0000 */
[----:B------:R-:W-:Y:S01]  /*1260*/  R2UR UR13, R9 ;  /* 0x00000000090d72ca */ /* 0x000fe200000e0000 */
[----:B------:R-:W-:Y:S01]  /*1270*/  VOTEU.ANY UP3, P3 ;  /* 0x00000000003f7886 */ /* 0x000fe20001860100 */
[----:B------:R-:W-:Y:S01]  /*1280*/  @P3 R2UR UR11, R6 ;  /* 0x00000000060b32ca */ /* 0x000fe200000e0000 */
[----:B------:R-:W-:Y:S01]  /*1290*/  VOTEU.ANY UP5, P3 ;  /* 0x00000000003f7886 */ /* 0x000fe200018a0100 */
[----:B------:R-:W-:Y:S01]  /*12a0*/  VOTEU.ANY UP4, P2 ;  /* 0x00000000003f7886 */ /* 0x000fe20001080100 */
[----:B------:R-:W-:Y:S01]  /*12b0*/  VOTEU.ANY UP6, P2 ;  /* 0x00000000003f7886 */ /* 0x000fe200010c0100 */
[----:B------:R-:W-:Y:S01]  /*12c0*/  VOTEU.ANY UP2, P4 ;  /* 0x00000000003f7886 */ /* 0x000fe20002040100 */
[----:B------:R-:W-:Y:S01]  /*12d0*/  VOTEU.ANY UP1, P4 ;  /* 0x00000000003f7886 */ /* 0x000fe20002020100 */
[----:B------:R-:W-:Y:S01]  /*12e0*/  VOTEU.ANY UP0, P1 ;  /* 0x00000000003f7886 */ /* 0x000fe20000800100 */
[----:B------:R-:W-:Y:S01]  /*12f0*/  @P2 R2UR UR14, R7 ;  /* 0x00000000070e22ca */ /* 0x000fe200000e0000 */
[----:B------:R-:W-:Y:S01]  /*1300*/  @UP3 UMOV UR10, URZ ;  /* 0x0000003f000a3c82 */ /* 0x000fe20008000000 */
[----:B------:R-:W-:Y:S01]  /*1310*/  @UP4 UMOV UR15, URZ ;  /* 0x0000003f000f4c82 */ /* 0x000fe20008000000 */
[----:B------:R-:W-:Y:S01]  /*1320*/  R2UR UR16, R2 ;  /* 0x00000000021072ca */ /* 0x000fe200000e0000 */
[----:B------:R-:W-:Y:S01]  /*1330*/  @UP2 UIADD3 UR20, UR8, 0x2000, URZ ;  /* 0x0000200008142890 */ /* 0x000fe2000fffe03f */
[----:B------:R-:W-:Y:S01]  /*1340*/  R2UR UR17, R3 ;  /* 0x00000000031172ca */ /* 0x000fe200000e0000 */
[----:B------:R-:W-:Y:S01]  /*1350*/  @UP2 UIADD3 UR21, UR8, 0xa008, URZ ;  /* 0x0000a00808152890 */ /* 0x000fe2000fffe03f */
[----:B------:R-:W-:Y:S01]  /*1360*/  @P4 R2UR UR23, R6 ;  /* 0x00000000061742ca */ /* 0x000fe200000e0000 */
[----:B------:R-:W-:Y:S01]  /*1370*/  BAR.SYNC.DEFER_BLOCKING 0x0 ;  /* 0x0000000000007b1d */ /* 0x000fe20000010000 */
[----:B------:R-:W-:Y:S01]  /*1380*/  @UP0 UIADD3 UR24, UR8, 0x7000, URZ ;  /* 0x0000700008180890 */ /* 0x000fe2000fffe03f */
[----:B------:R-:W-:Y:S01]  /*1390*/  @P1 R2UR UR26, R7 ;  /* 0x00000000071a12ca */ /* 0x000fe200000e0000 */
[----:B------:R-:W-:-:S03]  /*13a0*/  @UP0 UIADD3 UR25, UR8, 0xa008, URZ ;  /* 0x0000a00808190890 */ /* 0x000fc6000fffe03f */
[----:B------:R1:W-:Y:S02]  /*13b0*/  @UP5 UTMALDG.2D [UR8], [UR6] ;  /* 0x00000008060055b4 */ /* 0x0003e40008008000 */
[----:B------:R-:W-:Y:S06]  /*13c0*/  BAR.SYNC.DEFER_BLOCKING 0x0 ;  /* 0x0000000000007b1d */ /* 0x000fec0000010000 */
[----:B------:R1:W-:Y:S02]  /*13d0*/  @UP6 UTMALDG.2D [UR12], [UR4] ;  /* 0x0000000c040065b4 */ /* 0x0003e40008008000 */
[----:B------:R-:W-:Y:S06]  /*13e0*/  BAR.SYNC.DEFER_BLOCKING 0x0 ;  /* 0x0000000000007b1d */ /* 0x000fec0000010000 */
[----:B------:R1:W-:Y:S01]  /*13f0*/  @P0 SYNCS.ARRIVE.TRANS64 RZ, [UR8+0xa008], R8 ;  /* 0x00a00808ffff09a7 */ /* 0x0003e20008000008 */
[----:B------:R-:W-:Y:S01]  /*1400*/  VOTEU.ANY UP3, P1 ;  /* 0x00000000003f7886 */ /* 0x000fe20000860100 */
[----:B------:R-:W-:Y:S01]  /*1410*/  @UP2 UMOV UR22, 0x40 ;  /* 0x0000004000162882 */ /* 0x000fe20000000000 */
[----:B------:R-:W-:Y:S06]  /*1420*/  BAR.SYNC.DEFER_BLOCKING 0x0 ;  /* 0x0000000000007b1d */ /* 0x000fec0000010000 */
[----:B------:R-:W-:Y:S01]  /*1430*/  @UP0 UMOV UR27, 0x40 ;  /* 0x00000040001b0882 */ /* 0x000fe20000000000 */
[----:B------:R1:W-:Y:S01]  /*1440*/  @UP1 UTMALDG.2D [UR20], [UR6] ;  /* 0x00000014060015b4 */ /* 0x0003e20008008000 */
[----:B------:R-:W-:Y:S06]  /*1450*/  BAR.SYNC.DEFER_BLOCKING 0x0 ;  /* 0x0000000000007b1d */ /* 0x000fec0000010000 */
[----:B------:R1:W-:Y:S02]  /*1460*/  @UP3 UTMALDG.2D [UR24], [UR16] ;  /* 0x00000018100035b4 */ /* 0x0003e40008008000 */
[----:B-1----:R-:W-:Y:S05]  /*1470*/  @P6 BRA `(.L_x_21) ;  /* 0x0000000000546947 */ /* 0x002fea0003800000 */
[C---:B------:R-:W-:Y:S01]  /*1480*/  IMAD.SHL.U32 R8, R0.reuse, 0x40, RZ ;  /* 0x0000004000087824 */ /* 0x040fe200078e00ff */
[C---:B------:R-:W-:Y:S01]  /*1490*/  LOP3.LUT R127, R0.reuse, 0x2, RZ, 0xc0, !PT ;  /* 0x00000002007f7812 */ /* 0x040fe200078ec0ff */
[----:B------:R-:W-:Y:S01]  /*14a0*/  IMAD.MOV.U32 R61, RZ, RZ, RZ ;  /* 0x000000ffff3d7224 */ /* 0x000fe200078e00ff */
[----:B------:R-:W-:Y:S02]  /*14b0*/  LOP3.LUT R128, R0, 0x4, RZ, 0xc0, !PT ;  /* 0x0000000400807812 */ /* 0x000fe400078ec0ff */
[----:B------:R-:W-:Y:S02]  /*14c0*/  CS2R R62, SRZ ;  /* 0x00000000003e7805 */ /* 0x000fe4000001ff00 */
[----:B------:R-:W-:Y:S02]  /*14d0*/  CS2R R68, SRZ ;  /* 0x0000000000447805 */ /* 0x000fe4000001ff00 */
[----:B------:R-:W-:Y:S02]  /*14e0*/  CS2R R70, SRZ ;  /* 0x0000000000467805 */ /* 0x000fe4000001ff00 */
[----:B------:R-:W-:-:S02]  /*14f0*/  CS2R R76, SRZ ;  /* 0x00000000004c7805 */ /* 0x000fc4000001ff00 */
[----:B------:R-:W-:Y:S02]  /*1500*/  CS2R R78, SRZ ;  /* 0x00000000004e7805 */ /* 0x000fe4000001ff00 */
[----:B------:R-:W-:Y:S02]  /*1510*/  CS2R R84, SRZ ;  /* 0x0000000000547805 */ /* 0x000fe4000001ff00 */
        /* <DEDUP_REMOVED lines=9> */
[----:B------:R-:W-:Y:S01]  /*15b0*/  LOP3.LUT R8, R8, 0x200, RZ, 0xc0, !PT ;  /* 0x0000020008087812 */ /* 0x000fe200078ec0ff */
[----:B------:R-:W-:Y:S06]  /*15c0*/  BRA `(.L_x_22) ;  /* 0x00000018005c7947 */ /* 0x000fec0003800000 */
.L_x_21:
[--C-:B------:R-:W-:Y:S01]  /*15d0*/  SHF.R.S32.HI R10, RZ, 0x1, R0.reuse ;  /* 0x00000001ff0a7819 */ /* 0x100fe20000011400 */
[C---:B------:R-:W-:Y:S01]  /*15e0*/  IMAD.SHL.U32 R8, R0.reuse, 0x40, RZ ;  /* 0x0000004000087824 */ /* 0x040fe200078e00ff */
[----:B------:R-:W-:Y:S01]  /*15f0*/  SHF.R.S32.HI R11, RZ, 0x2, R0 ;  /* 0x00000002ff0b7819 */ /* 0x000fe20000011400 */
[----:B------:R-:W-:Y:S01]  /*1600*/  UIADD3 UR13, UR8, 0x9000, URZ ;  /* 0x00009000080d7890 */ /* 0x000fe2000fffe03f */
[----:B------:R-:W-:Y:S01]  /*1610*/  LOP3.LUT R12, R0, 0x10, RZ, 0xc0, !PT ;  /* 0x00000010000c7812 */ /* 0x000fe200078ec0ff */
[----:B------:R-:W-:Y:S01]  /*1620*/  UMOV UR26, 0x1000002 ;  /* 0x01000002001a7882 */ /* 0x000fe20000000000 */
[----:B------:R-:W-:Y:S01]  /*1630*/  SGXT R10, R10, 0x1 ;  /* 0x000000010a0a781a */ /* 0x000fe20000000200 */
[----:B------:R-:W-:Y:S01]  /*1640*/  USHF.R.U32.HI UR4, URZ, 0x4, UR13 ;  /* 0x000000043f047899 */ /* 0x000fe2000801160d */
[----:B------:R-:W-:Y:S01]  /*1650*/  SGXT R11, R11, 0x1 ;  /* 0x000000010b0b781a */ /* 0x000fe20000000200 */
[----:B------:R-:W-:Y:S01]  /*1660*/  IMAD.SHL.U32 R19, R12, 0x40, RZ ;  /* 0x000000400c137824 */ /* 0x000fe200078e00ff */
[----:B------:R-:W-:Y:S01]  /*1670*/  SHF.R.S32.HI R102, RZ, 0x1f, R13 ;  /* 0x0000001fff667819 */ /* 0x000fe2000001140d */
[----:B------:R-:W-:Y:S01]  /*1680*/  ULOP3.LUT UR4, UR4, 0x3fff, URZ, 0xc0, !UPT ;  /* 0x00003fff04047892 */ /* 0x000fe2000f8ec03f */
[----:B------:R-:W-:Y:S01]  /*1690*/  LOP3.LUT R15, R10, 0x90, RZ, 0xc0, !PT ;  /* 0x000000900a0f7812 */ /* 0x000fe200078ec0ff */
[----:B------:R-:W-:Y:S01]  /*16a0*/  UMOV UR27, 0x80000020 ;  /* 0x80000020001b7882 */ /* 0x000fe20000000000 */
[----:B------:R-:W-:Y:S01]  /*16b0*/  LOP3.LUT R12, R11, 0x120, RZ, 0xc0, !PT ;  /* 0x000001200b0c7812 */ /* 0x000fe200078ec0ff */
[----:B------:R-:W-:Y:S01]  /*16c0*/  IMAD.MOV.U32 R130, RZ, RZ, RZ ;  /* 0x000000ffff827224 */ /* 0x000fe200078e00ff */
[----:B------:R-:W-:-:S02]  /*16d0*/  LOP3.LUT R10, R8, 0x40, RZ, 0xc0, !PT ;  /* 0x00000040080a7812 */ /* 0x000fc400078ec0ff */
[----:B------:R-:W-:Y:S02]  /*16e0*/  CS2R R62, SRZ ;  /* 0x00000000003e7805 */ /* 0x000fe4000001ff00 */
[----:B------:R-:W-:Y:S02]  /*16f0*/  LEA.HI R102, R102, R13, RZ, 0x6 ;  /* 0x0000000d66667211 */ /* 0x000fe400078f30ff */
[----:B------:R-:W-:Y:S02]  /*1700*/  CS2R R64, SRZ ;  /* 0x0000000000407805 */ /* 0x000fe4000001ff00 */
[----:B------:R-:W-:Y:S02]  /*1710*/  LOP3.LUT R13, R0, 0x20, RZ, 0xc0, !PT ;  /* 0x00000020000d7812 */ /* 0x000fe400078ec0ff */
[----:B------:R-:W-:Y:S02]  /*1720*/  CS2R R66, SRZ ;  /* 0x0000000000427805 */ /* 0x000fe4000001ff00 */
[----:B------:R-:W-:-:S02]  /*1730*/  LOP3.LUT R33, R12, R15, RZ, 0xfc, !PT ;  /* 0x0000000f0c217212 */ /* 0x000fc400078efcff */
[----:B------:R-:W-:Y:S02]  /*1740*/  CS2R R68, SRZ ;  /* 0x0000000000447805 */ /* 0x000fe4000001ff00 */
[----:B------:R-:W-:Y:S01]  /*1750*/  LOP3.LUT R11, R15, 0x40, R8, 0xf8, !PT ;  /* 0x000000400f0b7812 */ /* 0x000fe200078ef808 */
[----:B------:R-:W-:Y:S01]  /*1760*/  IMAD.SHL.U32 R24, R13, 0x40, RZ ;  /* 0x000000400d187824 */ /* 0x000fe200078e00ff */
[----:B------:R-:W-:Y:S02]  /*1770*/  LOP3.LUT R17, R15, 0x10, R10, 0x1e, !PT ;  /* 0x000000100f117812 */ /* 0x000fe400078e1e0a */
[----:B------:R-:W-:Y:S02]  /*1780*/  CS2R R70, SRZ ;  /* 0x0000000000467805 */ /* 0x000fe4000001ff00 */
[----:B------:R-:W-:Y:S02]  /*1790*/  LOP3.LUT R21, R15, 0x12, R10, 0x1e, !PT ;  /* 0x000000120f157812 */ /* 0x000fe400078e1e0a */
[----:B------:R-:W-:-:S02]  /*17a0*/  CS2R R72, SRZ ;  /* 0x0000000000487805 */ /* 0x000fc4000001ff00 */
[----:B------:R-:W-:Y:S02]  /*17b0*/  LOP3.LUT R23, R15, 0x14, R10, 0x1e, !PT ;  /* 0x000000140f177812 */ /* 0x000fe400078e1e0a */
[----:B------:R-:W-:Y:S02]  /*17c0*/  CS2R R74, SRZ ;  /* 0x00000000004a7805 */ /* 0x000fe4000001ff00 */
        /* <DEDUP_REMOVED lines=10> */
[----:B------:R-:W-:Y:S02]  /*1870*/  SHF.R.U32.HI R99, RZ, 0x6, R0 ;  /* 0x00000006ff637819 */ /* 0x000fe40000011600 */
[----:B------:R-:W-:Y:S02]  /*1880*/  CS2R R86, SRZ ;  /* 0x0000000000567805 */ /* 0x000fe4000001ff00 */
[----:B------:R-:W-:Y:S01]  /*1890*/  LOP3.LUT R47, R33, 0x30, R10, 0x1e, !PT ;  /* 0x00000030212f7812 */ /* 0x000fe200078e1e0a */
[----:B------:R-:W-:Y:S01]  /*18a0*/  UMOV UR5, URZ ;  /* 0x0000003f00057c82 */ /* 0x000fe20008000000 */
[----:B------:R-:W-:Y:S01]  /*18b0*/  LOP3.LUT R49, R33, 0x32, R10, 0x1e, !PT ;  /* 0x0000003221317812 */ /* 0x000fe200078e1e0a */
[----:B------:R-:W-:Y:S01]  /*18c0*/  ULOP3.LUT UR22, UR4, 0x1000000, URZ, 0xfc, !UPT ;  /* 0x0100000004167892 */ /* 0x000fe2000f8efc3f */
[----:B------:R-:W-:Y:S01]  /*18d0*/  LOP3.LUT R51, R33, 0x34, R10, 0x1e, !PT ;  /* 0x0000003421337812 */ /* 0x000fe200078e1e0a */
[----:B------:R-:W-:Y:S01]  /*18e0*/  UIADD3.64 UR26, UR4, UR26, URZ ;  /* 0x0000001a041a7297 */ /* 0x000fe2000fffe03f */
[----:B------:R-:W-:Y:S01]  /*18f0*/  LOP3.LUT R53, R33, 0x36, R10, 0x1e, !PT ;  /* 0x0000003621357812 */ /* 0x000fe200078e1e0a */
[----:B------:R-:W-:Y:S01]  /*1900*/  UMOV UR23, 0x80000020 ;  /* 0x8000002000177882 */ /* 0x000fe20000000000 */
[----:B------:R-:W-:Y:S01]  /*1910*/  LOP3.LUT R55, R33, 0x38, R10, 0x1e, !PT ;  /* 0x0000003821377812 */ /* 0x000fe200078e1e0a */
[----:B------:R-:W-:Y:S01]  /*1920*/  UMOV UR5, 0xffffffff ;  /* 0xffffffff00057882 */ /* 0x000fe20000000000 */
[----:B------:R-:W-:Y:S01]  /*1930*/  LOP3.LUT R57, R33, 0x3a, R10, 0x1e, !PT ;  /* 0x0000003a21397812 */ /* 0x000fe200078e1e0a */
[----:B------:R-:W-:Y:S01]  /*1940*/  UMOV UR4, URZ ;  /* 0x0000003f00047c82 */ /* 0x000fe20008000000 */
[----:B------:R-:W-:-:S02]  /*1950*/  LOP3.LUT R59, R33, 0x3c, R10, 0x1e, !PT ;  /* 0x0000003c213b7812 */ /* 0x000fc400078e1e0a */
[----:B------:R-:W-:Y:S02]  /*1960*/  LOP3.LUT R61, R33, 0x3e, R10, 0x1e, !PT ;  /* 0x0000003e213d7812 */ /* 0x000fe400078e1e0a */
[----:B------:R-:W-:Y:S02]  /*1970*/  LOP3.LUT R10, R21, 0x200, R8, 0xf8, !PT ;  /* 0x00000200150a7812 */ /* 0x000fe400078ef808 */
[----:B------:R-:W-:Y:S02]  /*1980*/  LOP3.LUT R14, R19, 0x200, R8, 0xf8, !PT ;  /* 0x00000200130e7812 */ /* 0x000fe400078ef808 */
[----:B------:R-:W-:Y:S02]  /*1990*/  LOP3.LUT R13, R12, 0x20, R11, 0x1e, !PT ;  /* 0x000000200c0d7812 */ /* 0x000fe400078e1e0b */
[----:B------:R-:W-:Y:S02]  /*19a0*/  LOP3.LUT R17, R17, 0x200, R8, 0xf8, !PT ;  /* 0x0000020011117812 */ /* 0x000fe400078ef808 */
[----:B------:R-:W-:-:S02]  /*19b0*/  LOP3.LUT R23, R23, 0x200, R8, 0xf8, !PT ;  /* 0x0000020017177812 */ /* 0x000fc400078ef808 */
[----:B------:R-:W-:Y:S02]  /*19c0*/  LOP3.LUT R25, R25, 0x200, R8, 0xf8, !PT ;  /* 0x0000020019197812 */ /* 0x000fe400078ef808 */
[----:B------:R-:W-:Y:S02]  /*19d0*/  LOP3.LUT R27, R27, 0x200, R8, 0xf8, !PT ;  /* 0x000002001b1b7812 */ /* 0x000fe400078ef808 */
[----:B------:R-:W-:Y:S02]  /*19e0*/  LOP3.LUT R29, R29, 0x200, R8, 0xf8, !PT ;  /* 0x000002001d1d7812 */ /* 0x000fe400078ef808 */
[----:B------:R-:W-:Y:S02]  /*19f0*/  LOP3.LUT R31, R31, 0x200, R8, 0xf8, !PT ;  /* 0x000002001f1f7812 */ /* 0x000fe400078ef808 */
[----:B------:R-:W-:Y:S02]  /*1a00*/  LOP3.LUT R15, R15, 0x200, R8, 0xf8, !PT ;  /* 0x000002000f0f7812 */ /* 0x000fe400078ef808 */
[----:B------:R-:W-:-:S02]  /*1a10*/  SGXT.U32 R99, R99, 0x1 ;  /* 0x000000016363781a */ /* 0x000fc40000000000 */
[----:B------:R-:W-:Y:S02]  /*1a20*/  LOP3.LUT R33, R12, 0x22, R11, 0x1e, !PT ;  /* 0x000000220c217812 */ /* 0x000fe400078e1e0b */
[----:B------:R-:W-:Y:S02]  /*1a30*/  LOP3.LUT R35, R12, 0x24, R11, 0x1e, !PT ;  /* 0x000000240c237812 */ /* 0x000fe400078e1e0b */
[----:B------:R-:W-:Y:S02]  /*1a40*/  LOP3.LUT R37, R12, 0x26, R11, 0x1e, !PT ;  /* 0x000000260c257812 */ /* 0x000fe400078e1e0b */
[----:B------:R-:W-:Y:S02]  /*1a50*/  LOP3.LUT R39, R12, 0x28, R11, 0x1e, !PT ;  /* 0x000000280c277812 */ /* 0x000fe400078e1e0b */
[----:B------:R-:W-:Y:S02]  /*1a60*/  LOP3.LUT R41, R12, 0x2a, R11, 0x1e, !PT ;  /* 0x0000002a0c297812 */ /* 0x000fe400078e1e0b */
[----:B------:R-:W-:-:S02]  /*1a70*/  LOP3.LUT R43, R12, 0x2c, R11, 0x1e, !PT ;  /* 0x0000002c0c2b7812 */ /* 0x000fc400078e1e0b */
[----:B------:R-:W-:Y:S02]  /*1a80*/  LOP3.LUT R45, R12, 0x2e, R11, 0x1e, !PT ;  /* 0x0000002e0c2d7812 */ /* 0x000fe400078e1e0b */
[C---:B------:R-:W-:Y:S02]  /*1a90*/  LOP3.LUT R103, R0.reuse, 0xf, RZ, 0xc0, !PT ;  /* 0x0000000f00677812 */ /* 0x040fe400078ec0ff */
[----:B------:R-:W-:Y:S02]  /*1aa0*/  LOP3.LUT R104, R0, 0x1f, RZ, 0xc0, !PT ;  /* 0x0000001f00687812 */ /* 0x000fe400078ec0ff */
[----:B------:R-:W-:Y:S02]  /*1ab0*/  LOP3.LUT R22, R12, R10, R19, 0xfe, !PT ;  /* 0x0000000a0c167212 */ /* 0x000fe400078efe13 */
[----:B------:R-:W-:Y:S02]  /*1ac0*/  LOP3.LUT R20, R11, R14, R12, 0xfe, !PT ;  /* 0x0000000e0b147212 */ /* 0x000fe400078efe0c */
[----:B------:R-:W-:-:S02]  /*1ad0*/  LOP3.LUT R21, R12, R17, R19, 0xfe, !PT ;  /* 0x000000110c157212 */ /* 0x000fc400078efe13 */
[----:B------:R-:W-:Y:S02]  /*1ae0*/  LOP3.LUT R23, R12, R23, R19, 0xfe, !PT ;  /* 0x000000170c177212 */ /* 0x000fe400078efe13 */
[----:B------:R-:W-:Y:S02]  /*1af0*/  LOP3.LUT R25, R12, R25, R19, 0xfe, !PT ;  /* 0x000000190c197212 */ /* 0x000fe400078efe13 */
[----:B------:R-:W-:Y:S02]  /*1b00*/  LOP3.LUT R27, R12, R27, R19, 0xfe, !PT ;  /* 0x0000001b0c1b7212 */ /* 0x000fe400078efe13 */
[----:B------:R-:W-:Y:S02]  /*1b10*/  LOP3.LUT R29, R12, R29, R19, 0xfe, !PT ;  /* 0x0000001d0c1d7212 */ /* 0x000fe400078efe13 */
[----:B------:R-:W-:Y:S02]  /*1b20*/  LOP3.LUT R31, R12, R31, R19, 0xfe, !PT ;  /* 0x0000001f0c1f7212 */ /* 0x000fe400078efe13 */
[----:B------:R-:W-:-:S02]  /*1b30*/  LOP3.LUT R91, R12, R15, R19, 0xfe, !PT ;  /* 0x0000000f0c5b7212 */ /* 0x000fc400078efe13 */
[----:B------:R-:W-:Y:S02]  /*1b40*/  LOP3.LUT R10, R13, 0x200, R8, 0xf8, !PT ;  /* 0x000002000d0a7812 */ /* 0x000fe400078ef808 */
[----:B------:R-:W-:Y:S02]  /*1b50*/  LOP3.LUT R18, R99, R24, RZ, 0xfc, !PT ;  /* 0x0000001863127212 */ /* 0x000fe400078efcff */
[----:B------:R-:W-:Y:S02]  /*1b60*/  LOP3.LUT R11, R33, 0x200, R8, 0xf8, !PT ;  /* 0x00000200210b7812 */ /* 0x000fe400078ef808 */
[----:B------:R-:W-:Y:S02]  /*1b70*/  LOP3.LUT R12, R35, 0x200, R8, 0xf8, !PT ;  /* 0x00000200230c7812 */ /* 0x000fe400078ef808 */
[----:B------:R-:W-:Y:S02]  /*1b80*/  CS2R R34, SRZ ;  /* 0x0000000000227805 */ /* 0x000fe4000001ff00 */
[----:B------:R-:W-:-:S02]  /*1b90*/  LOP3.LUT R13, R37, 0x200, R8, 0xf8, !PT ;  /* 0x00000200250d7812 */ /* 0x000fc400078ef808 */
[----:B------:R-:W-:Y:S02]  /*1ba0*/  CS2R R36, SRZ ;  /* 0x0000000000247805 */ /* 0x000fe4000001ff00 */
[----:B------:R-:W-:Y:S02]  /*1bb0*/  LOP3.LUT R14, R39, 0x200, R8, 0xf8, !PT ;  /* 0x00000200270e7812 */ /* 0x000fe400078ef808 */
[----:B------:R-:W-:Y:S02]  /*1bc0*/  CS2R R38, SRZ ;  /* 0x0000000000267805 */ /* 0x000fe4000001ff00 */
[----:B------:R-:W-:Y:S02]  /*1bd0*/  LOP3.LUT R15, R41, 0x200, R8, 0xf8, !PT ;  /* 0x00000200290f7812 */ /* 0x000fe400078ef808 */
[----:B------:R-:W-:Y:S02]  /*1be0*/  CS2R R40, SRZ ;  /* 0x0000000000287805 */ /* 0x000fe4000001ff00 */
[----:B------:R-:W-:-:S02]  /*1bf0*/  LOP3.LUT R16, R43, 0x200, R8, 0xf8, !PT ;  /* 0x000002002b107812 */ /* 0x000fc400078ef808 */
[----:B------:R-:W-:Y:S02]  /*1c00*/  CS2R R42, SRZ ;  /* 0x00000000002a7805 */ /* 0x000fe4000001ff00 */
[----:B------:R-:W-:Y:S02]  /*1c10*/  LOP3.LUT R17, R45, 0x200, R8, 0xf8, !PT ;  /* 0x000002002d117812 */ /* 0x000fe400078ef808 */
[----:B------:R-:W-:Y:S02]  /*1c20*/  CS2R R44, SRZ ;  /* 0x00000000002c7805 */ /* 0x000fe4000001ff00 */
        /* <DEDUP_REMOVED lines=8> */
[----:B------:R-:W-:-:S02]  /*1cb0*/  LOP3.LUT R107, R104, 0x120, RZ, 0xfc, !PT ;  /* 0x00000120686b7812 */ /* 0x000fc400078efcff */
[C---:B------:R-:W-:Y:S02]  /*1cc0*/  LOP3.LUT R105, R103.reuse, 0x90, RZ, 0xfc, !PT ;  /* 0x0000009067697812 */ /* 0x040fe400078efcff */
[C---:B------:R-:W-:Y:S02]  /*1cd0*/  LOP3.LUT R113, R104.reuse, 0x320, RZ, 0xfc, !PT ;  /* 0x0000032068717812 */ /* 0x040fe400078efcff */
[C---:B------:R-:W-:Y:S02]  /*1ce0*/  LOP3.LUT R109, R103.reuse, 0x1b0, RZ, 0xfc, !PT ;  /* 0x000001b0676d7812 */ /* 0x040fe400078efcff */
[----:B------:R-:W-:Y:S02]  /*1cf0*/  LOP3.LUT R111, R103, 0x290, RZ, 0xfc, !PT ;  /* 0x00000290676f7812 */ /* 0x000fe400078efcff */
[C---:B------:R-:W-:Y:S02]  /*1d00*/  LOP3.LUT R119, R104.reuse, 0x520, RZ, 0xfc, !PT ;  /* 0x0000052068777812 */ /* 0x040fe400078efcff */
        /* <DEDUP_REMOVED lines=8> */
[----:B------:R-:W-:Y:S02]  /*1d90*/  LOP3.LUT R151, R104, 0xf20, RZ, 0xfc, !PT ;  /* 0x00000f2068977812 */ /* 0x000fe400078efcff */
[C---:B------:R-:W-:Y:S02]  /*1da0*/  LOP3.LUT R129, R103.reuse, 0x7b0, RZ, 0xfc, !PT ;  /* 0x000007b067817812 */ /* 0x040fe400078efcff */
[C---:B------:R-:W-:Y:S02]  /*1db0*/  LOP3.LUT R131, R103.reuse, 0x890, RZ, 0xfc, !PT ;  /* 0x0000089067837812 */ /* 0x040fe400078efcff */
[C---:B------:R-:W-:Y:S02]  /*1dc0*/  LOP3.LUT R135, R103.reuse, 0x9b0, RZ, 0xfc, !PT ;  /* 0x000009b067877812 */ /* 0x040fe400078efcff */
[----:B------:R-:W-:-:S02]  /*1dd0*/  LOP3.LUT R137, R103, 0xa90, RZ, 0xfc, !PT ;  /* 0x00000a9067897812 */ /* 0x000fc400078efcff */
[C---:B------:R-:W-:Y:S02]  /*1de0*/  LOP3.LUT R141, R103.reuse, 0xbb0, RZ, 0xfc, !PT ;  /* 0x00000bb0678d7812 */ /* 0x040fe400078efcff */
[C---:B------:R-:W-:Y:S02]  /*1df0*/  LOP3.LUT R143, R103.reuse, 0xc90, RZ, 0xfc, !PT ;  /* 0x00000c90678f7812 */ /* 0x040fe400078efcff */
[C---:B------:R-:W-:Y:S02]  /*1e00*/  LOP3.LUT R147, R103.reuse, 0xdb0, RZ, 0xfc, !PT ;  /* 0x00000db067937812 */ /* 0x040fe400078efcff */
[C---:B------:R-:W-:Y:S02]  /*1e10*/  LOP3.LUT R149, R103.reuse, 0xe90, RZ, 0xfc, !PT ;  /* 0x00000e9067957812 */ /* 0x040fe400078efcff */
[----:B------:R-:W-:Y:S02]  /*1e20*/  LOP3.LUT R153, R103, 0xfb0, RZ, 0xfc, !PT ;  /* 0x00000fb067997812 */ /* 0x000fe400078efcff */
[----:B------:R-:W-:-:S02]  /*1e30*/  LOP3.LUT R10, R18, R10, R19, 0xfe, !PT ;  /* 0x0000000a120a7212 */ /* 0x000fc400078efe13 */
[----:B------:R-:W-:Y:S02]  /*1e40*/  LOP3.LUT R11, R18, R11, R19, 0xfe, !PT ;  /* 0x0000000b120b7212 */ /* 0x000fe400078efe13 */
[----:B------:R-:W-:Y:S02]  /*1e50*/  LOP3.LUT R12, R18, R12, R19, 0xfe, !PT ;  /* 0x0000000c120c7212 */ /* 0x000fe400078efe13 */
[----:B------:R-:W-:Y:S02]  /*1e60*/  LOP3.LUT R13, R18, R13, R19, 0xfe, !PT ;  /* 0x0000000d120d7212 */ /* 0x000fe400078efe13 */
[----:B------:R-:W-:Y:S02]  /*1e70*/  LOP3.LUT R14, R18, R14, R19, 0xfe, !PT ;  /* 0x0000000e120e7212 */ /* 0x000fe400078efe13 */
[----:B------:R-:W-:Y:S02]  /*1e80*/  LOP3.LUT R15, R18, R15, R19, 0xfe, !PT ;  /* 0x0000000f120f7212 */ /* 0x000fe400078efe13 */
[----:B------:R-:W-:-:S02]  /*1e90*/  LOP3.LUT R16, R18, R16, R19, 0xfe, !PT ;  /* 0x0000001012107212 */ /* 0x000fc400078efe13 */
[----:B------:R-:W-:Y:S02]  /*1ea0*/  LOP3.LUT R17, R18, R17, R19, 0xfe, !PT ;  /* 0x0000001112117212 */ /* 0x000fe400078efe13 */
[----:B------:R-:W-:Y:S02]  /*1eb0*/  LOP3.LUT R92, R24, R47, R19, 0xfe, !PT ;  /* 0x0000002f185c7212 */ /* 0x000fe400078efe13 */
[----:B------:R-:W-:Y:S02]  /*1ec0*/  CS2R R46, SRZ ;  /* 0x00000000002e7805 */ /* 0x000fe4000001ff00 */
[----:B------:R-:W-:Y:S02]  /*1ed0*/  LOP3.LUT R26, R24, R49, R19, 0xfe, !PT ;  /* 0x00000031181a7212 */ /* 0x000fe400078efe13 */
[----:B------:R-:W-:Y:S02]  /*1ee0*/  CS2R R48, SRZ ;  /* 0x0000000000307805 */ /* 0x000fe4000001ff00 */
[----:B------:R-:W-:-:S02]  /*1ef0*/  LOP3.LUT R94, R24, R51, R19, 0xfe, !PT ;  /* 0x00000033185e7212 */ /* 0x000fc400078efe13 */
[----:B------:R-:W-:Y:S02]  /*1f00*/  CS2R R50, SRZ ;  /* 0x0000000000327805 */ /* 0x000fe4000001ff00 */
        /* <DEDUP_REMOVED lines=10> */
[----:B------:R-:W-:-:S02]  /*1fb0*/  LOP3.LUT R103, R105, 0x10, R0, 0x78, !PT ;  /* 0x0000001069677812 */ /* 0x000fc400078e7800 */
[----:B------:R-:W-:Y:S02]  /*1fc0*/  LOP3.LUT R107, R107, 0x20, R0, 0x78, !PT ;  /* 0x000000206b6b7812 */ /* 0x000fe400078e7800 */
[----:B------:R-:W-:Y:S02]  /*1fd0*/  LOP3.LUT R18, R99, R20, R24, 0xfe, !PT ;  /* 0x0000001463127212 */ /* 0x000fe400078efe18 */
[----:B------:R-:W-:Y:S02]  /*1fe0*/  LOP3.LUT R19, R20, R99, R24, 0xfe, !PT ;  /* 0x0000006314137212 */ /* 0x000fe400078efe18 */
[----:B------:R-:W-:Y:S02]  /*1ff0*/  LOP3.LUT R105, R109, 0x30, R0, 0x78, !PT ;  /* 0x000000306d697812 */ /* 0x000fe400078e7800 */
[----:B------:R-:W-:Y:S02]  /*2000*/  LOP3.LUT R111, R111, 0x10, R0, 0x78, !PT ;  /* 0x000000106f6f7812 */ /* 0x000fe400078e7800 */
[----:B------:R-:W-:-:S02]  /*2010*/  LOP3.LUT R113, R113, 0x20, R0, 0x78, !PT ;  /* 0x0000002071717812 */ /* 0x000fc400078e7800 */
[----:B------:R-:W-:Y:S02]  /*2020*/  LOP3.LUT R20, R21, R99, R24, 0xfe, !PT ;  /* 0x0000006315147212 */ /* 0x000fe400078efe18 */
[----:B------:R-:W-:Y:S02]  /*2030*/  SHF.R.S32.HI R102, RZ, 0x6, R102 ;  /* 0x00000006ff667819 */ /* 0x000fe40000011466 */
[----:B------:R-:W-:Y:S02]  /*2040*/  LOP3.LUT R115, R115, 0x30, R0, 0x78, !PT ;  /* 0x0000003073737812 */ /* 0x000fe400078e7800 */
[----:B------:R-:W-:Y:S01]  /*2050*/  LOP3.LUT R109, R117, 0x10, R0, 0x78, !PT ;  /* 0x00000010756d7812 */ /* 0x000fe200078e7800 */
[----:B------:R-:W-:Y:S01]  /*2060*/  VIADD R159, R102, 0xfffffffe ;  /* 0xfffffffe669f7836 */ /* 0x000fe20000000000 */
[----:B------:R-:W-:Y:S02]  /*2070*/  LOP3.LUT R119, R119, 0x20, R0, 0x78, !PT ;  /* 0x0000002077777812 */ /* 0x000fe400078e7800 */
[----:B------:R-:W-:-:S02]  /*2080*/  LOP3.LUT R121, R121, 0x30, R0, 0x78, !PT ;  /* 0x0000003079797812 */ /* 0x000fc400078e7800 */
[----:B------:R-:W-:Y:S02]  /*2090*/  LOP3.LUT R123, R123, 0x10, R0, 0x78, !PT ;  /* 0x000000107b7b7812 */ /* 0x000fe400078e7800 */
[----:B------:R-:W-:Y:S02]  /*20a0*/  LOP3.LUT R125, R125, 0x20, R0, 0x78, !PT ;  /* 0x000000207d7d7812 */ /* 0x000fe400078e7800 */
[----:B------:R-:W-:Y:S02]  /*20b0*/  LOP3.LUT R21, R22, R99, R24, 0xfe, !PT ;  /* 0x0000006316157212 */ /* 0x000fe400078efe18 */
[----:B------:R-:W-:Y:S02]  /*20c0*/  SHF.R.U32.HI R101, RZ, 0x5, R0 ;  /* 0x00000005ff657819 */ /* 0x000fe40000011600 */
[----:B------:R-:W-:Y:S02]  /*20d0*/  LOP3.LUT R129, R129, 0x30, R0, 0x78, !PT ;  /* 0x0000003081817812 */ /* 0x000fe400078e7800 */
        /* <DEDUP_REMOVED lines=12> */
[----:B------:R-:W-:-:S02]  /*21a0*/  LOP3.LUT R22, R23, R99, R24, 0xfe, !PT ;  /* 0x0000006317167212 */ /* 0x000fc400078efe18 */
[----:B------:R-:W-:Y:S02]  /*21b0*/  LOP3.LUT R104, R107, 0x40, R0, 0xf8, !PT ;  /* 0x000000406b687812 */ /* 0x000fe400078ef800 */
[----:B------:R-:W-:Y:S02]  /*21c0*/  LOP3.LUT R23, R25, R99, R24, 0xfe, !PT ;  /* 0x0000006319177212 */ /* 0x000fe400078efe18 */
[----:B------:R-:W-:Y:S02]  /*21d0*/  LOP3.LUT R88, R27, R99, R24, 0xfe, !PT ;  /* 0x000000631b587212 */ /* 0x000fe400078efe18 */
[----:B------:R-:W-:Y:S02]  /*21e0*/  LOP3.LUT R89, R29, R99, R24, 0xfe, !PT ;  /* 0x000000631d597212 */ /* 0x000fe400078efe18 */
[----:B------:R-:W-:Y:S02]  /*21f0*/  LOP3.LUT R90, R31, R99, R24, 0xfe, !PT ;  /* 0x000000631f5a7212 */ /* 0x000fe400078efe18 */
[----:B------:R-:W-:-:S02]  /*2200*/  LOP3.LUT R91, R91, R99, R24, 0xfe, !PT ;  /* 0x000000635b5b7212 */ /* 0x000fc400078efe18 */
[----:B------:R-:W-:Y:S02]  /*2210*/  CS2R R24, SRZ ;  /* 0x0000000000187805 */ /* 0x000fe4000001ff00 */
[-C--:B------:R-:W-:Y:S02]  /*2220*/  LOP3.LUT R92, R92, R99.reuse, RZ, 0xfc, !PT ;  /* 0x000000635c5c7212 */ /* 0x080fe400078efcff */
[-C--:B------:R-:W-:Y:S02]  /*2230*/  LOP3.LUT R93, R26, R99.reuse, RZ, 0xfc, !PT ;  /* 0x000000631a5d7212 */ /* 0x080fe400078efcff */
[----:B------:R-:W-:Y:S02]  /*2240*/  CS2R R26, SRZ ;  /* 0x00000000001a7805 */ /* 0x000fe4000001ff00 */
[-C--:B------:R-:W-:Y:S02]  /*2250*/  LOP3.LUT R94, R94, R99.reuse, RZ, 0xfc, !PT ;  /* 0x000000635e5e7212 */ /* 0x080fe400078efcff */
[----:B------:R-:W-:-:S02]  /*2260*/  LOP3.LUT R95, R28, R99, RZ, 0xfc, !PT ;  /* 0x000000631c5f7212 */ /* 0x000fc400078efcff */
[----:B------:R-:W-:Y:S02]  /*2270*/  CS2R R28, SRZ ;  /* 0x00000000001c7805 */ /* 0x000fe4000001ff00 */
[-C--:B------:R-:W-:Y:S02]  /*2280*/  LOP3.LUT R96, R96, R99.reuse, RZ, 0xfc, !PT ;  /* 0x0000006360607212 */ /* 0x080fe400078efcff */
[-C--:B------:R-:W-:Y:S02]  /*2290*/  LOP3.LUT R97, R30, R99.reuse, RZ, 0xfc, !PT ;  /* 0x000000631e617212 */ /* 0x080fe400078efcff */
[----:B------:R-:W-:Y:S02]  /*22a0*/  CS2R R30, SRZ ;  /* 0x00000000001e7805 */ /* 0x000fe4000001ff00 */
[----:B------:R-:W-:Y:S02]  /*22b0*/  LOP3.LUT R98, R98, R99, RZ, 0xfc, !PT ;  /* 0x0000006362627212 */ /* 0x000fe400078efcff */
[----:B------:R-:W-:-:S02]  /*22c0*/  LOP3.LUT R106, R111, 0x60, R0, 0xf8, !PT ;  /* 0x000000606f6a7812 */ /* 0x000fc400078ef800 */
[----:B------:R-:W-:Y:S02]  /*22d0*/  LOP3.LUT R107, R113, 0x40, R0, 0xf8, !PT ;  /* 0x00000040716b7812 */ /* 0x000fe400078ef800 */
[----:B------:R-:W-:Y:S02]  /*22e0*/  LOP3.LUT R99, R32, R99, RZ, 0xfc, !PT ;  /* 0x0000006320637212 */ /* 0x000fe400078efcff */
[----:B------:R-:W-:Y:S02]  /*22f0*/  CS2R R32, SRZ ;  /* 0x0000000000207805 */ /* 0x000fe4000001ff00 */
[----:B------:R-:W-:Y:S02]  /*2300*/  LOP3.LUT R108, R115, 0x40, R0, 0xf8, !PT ;  /* 0x00000040736c7812 */ /* 0x000fe400078ef800 */
[----:B------:R-:W-:Y:S02]  /*2310*/  LOP3.LUT R110, R119, 0x40, R0, 0xf8, !PT ;  /* 0x00000040776e7812 */ /* 0x000fe400078ef800 */
[----:B------:R-:W-:-:S02]  /*2320*/  LOP3.LUT R111, R121, 0x40, R0, 0xf8, !PT ;  /* 0x00000040796f7812 */ /* 0x000fc400078ef800 */
[----:B------:R-:W-:Y:S02]  /*2330*/  LOP3.LUT R112, R123, 0x60, R0, 0xf8, !PT ;  /* 0x000000607b707812 */ /* 0x000fe400078ef800 */
[----:B------:R-:W-:Y:S02]  /*2340*/  LOP3.LUT R113, R125, 0x40, R0, 0xf8, !PT ;  /* 0x000000407d717812 */ /* 0x000fe400078ef800 */
[C---:B------:R-:W-:Y:S02]  /*2350*/  LOP3.LUT R127, R0.reuse, 0x2, RZ, 0xc0, !PT ;  /* 0x00000002007f7812 */ /* 0x040fe400078ec0ff */
[C---:B------:R-:W-:Y:S02]  /*2360*/  LOP3.LUT R128, R0.reuse, 0x4, RZ, 0xc0, !PT ;  /* 0x0000000400807812 */ /* 0x040fe400078ec0ff */
[----:B------:R-:W-:Y:S02]  /*2370*/  LOP3.LUT R100, R0, 0x7f, RZ, 0xc0, !PT ;  /* 0x0000007f00647812 */ /* 0x000fe400078ec0ff */
[----:B------:R-:W-:-:S02]  /*2380*/  LOP3.LUT R8, R8, 0x200, RZ, 0xc0, !PT ;  /* 0x0000020008087812 */ /* 0x000fc400078ec0ff */
[----:B------:R-:W-:Y:S02]  /*2390*/  LOP3.LUT R101, R101, 0x7fffffc, RZ, 0xc0, !PT ;  /* 0x07fffffc65657812 */ /* 0x000fe400078ec0ff */
        /* <DEDUP_REMOVED lines=15> */
[----:B------:R-:W-:-:S07]  /*2490*/  LOP3.LUT R126, R153, 0x40, R0, 0xf8, !PT ;  /* 0x00000040997e7812 */ /* 0x000fce00078ef800 */
.L_x_24:
[----:B------:R-:W-:Y:S01]  /*24a0*/  BAR.SYNC.DEFER_BLOCKING 0x0 ;  /* 0x0000000000007b1d */ /* 0x000fe20000010000 */
[----:B------:R-:W-:-:S04]  /*24b0*/  UIADD3 UR5, UR5, 0x1, URZ ;  /* 0x0000000105057890 */ /* 0x000fc8000fffe03f */
[----:B------:R-:W-:-:S04]  /*24c0*/  UISETP.GT.AND UP0, UPT, UR5, 0x2, UPT ;  /* 0x000000020500788c */ /* 0x000fc8000bf04270 */
[----:B------:R-:W-:Y:S02]  /*24d0*/  USEL UR9, URZ, 0x1, !UP0 ;  /* 0x000000013f097887 */ /* 0x000fe4000c000000 */
[----:B------:R-:W-:-:S04]  /*24e0*/  USEL UR5, UR5, URZ, !UP0 ;  /* 0x0000003f05057287 */ /* 0x000fc8000c000000 */
[----:B------:R-:W-:Y:S01]  /*24f0*/  LOP3.LUT R130, R130, UR9, RZ, 0x3c, !PT ;  /* 0x0000000982827c12 */ /* 0x000fe2000f8e3cff */
[----:B------:R-:W-:Y:S02]  /*2500*/  ULEA UR9, UR5, UR12, 0xc ;  /* 0x0000000c05097291 */ /* 0x000fe4000f8e603f */
[----:B------:R-:W-:Y:S02]  /*2510*/  IMAD.U32 R132, RZ, RZ, UR5 ;  /* 0x00000005ff847e24 */ /* 0x000fe4000f8e00ff */
[----:B------:R-:W-:Y:S02]  /*2520*/  IMAD.U32 R129, R130, -0x80000000, RZ ;  /* 0x8000000082817824 */ /* 0x000fe400078e00ff */
[----:B------:R-:W-:-:S04]  /*2530*/  IMAD R132, R132, 0x8, R9 ;  /* 0x0000000884847824 */ /* 0x000fc800078e0209 */
[----:B------:R-:W1:Y:S02]  /*2540*/  SYNCS.PHASECHK.TRANS64.TRYWAIT P0, [R132+URZ], R129 ;  /* 0x00000081840075a7 */ /* 0x000e64000800017f */
[----:B-1----:R-:W-:Y:S05]  /*2550*/  @!P0 BRA `(.L_x_23) ;  /* 0x0000000c00648947 */ /* 0x002fea0003800000 */
.L_x_25:
[----:B------:R-:W1:Y:S01]  /*2560*/  LDS.U8 R129, [R100+UR9] ;  /* 0x0000000964817984 */ /* 0x000e620008000000 */
[----:B------:R-:W-:Y:S01]  /*2570*/  UMOV UR24, 0x2000002 ;  /* 0x0200000200187882 */ /* 0x000fe20000000000 */
[----:B------:R-:W-:Y:S01]  /*2580*/  UMOV UR25, 0x80000020 ;  /* 0x8000002000197882 */ /* 0x000fe20000000000 */
[----:B------:R-:W-:Y:S01]  /*2590*/  ELECT P0, URZ, ~URZ ;  /* 0x000000003f3f782f */ /* 0x000fe20008000100 */
[----:B------:R-:W2:Y:S01]  /*25a0*/  LDS.U8 R132, [R103+UR9] ;  /* 0x0000000967847984 */ /* 0x000ea20008000000 */
[----:B------:R-:W-:Y:S02]  /*25b0*/  ELECT P1, URZ, ~URZ ;  /* 0x000000003f3f782f */ /* 0x000fe40008020100 */
[----:B------:R-:W-:Y:S01]  /*25c0*/  R2UR UR17, R9 ;  /* 0x00000000091172ca */ /* 0x000fe200000e0000 */
[----:B------:R-:W-:Y:S01]  /*25d0*/  UIADD3 UR28, UR28, 0x1, URZ ;  /* 0x000000011c1c7890 */ /* 0x000fe2000fffe03f */
[----:B------:R-:W3:Y:S01]  /*25e0*/  LDS.U8 R134, [R104+UR9] ;  /* 0x0000000968867984 */ /* 0x000ee20008000000 */
[C---:B------:R-:W-:Y:S01]  /*25f0*/  ISETP.GT.AND P0, PT, R159.reuse, UR4, P0 ;  /* 0x000000049f007c0c */ /* 0x040fe20008704270 */
[----:B------:R-:W-:Y:S01]  /*2600*/  UMOV UR35, UR18 ;  /* 0x0000001200237c82 */ /* 0x000fe20008000000 */
[C---:B------:R-:W-:Y:S01]  /*2610*/  ISETP.LE.AND P3, PT, R159.reuse, UR4, PT ;  /* 0x000000049f007c0c */ /* 0x040fe2000bf63270 */
[----:B------:R-:W4:Y:S01]  /*2620*/  LDS.U8 R136, [R105+UR9] ;  /* 0x0000000969887984 */ /* 0x000f220008000000 */
[----:B------:R-:W-:Y:S01]  /*2630*/  ISETP.GT.AND P2, PT, R159, UR4, P1 ;  /* 0x000000049f007c0c */ /* 0x000fe20008f44270 */
[----:B------:R-:W-:Y:S01]  /*2640*/  UIADD3 UR4, UR4, 0x1, URZ ;  /* 0x0000000104047890 */ /* 0x000fe2000fffe03f */
[C---:B------:R-:W-:Y:S01]  /*2650*/  ISETP.LT.U32.AND P1, PT, R0.reuse, 0x20, P0 ;  /* 0x000000200000780c */ /* 0x040fe20000721070 */
[----:B------:R-:W5:Y:S01]  /*2660*/  LDS.U8 R138, [R100+UR9+0x200] ;  /* 0x00020009648a7984 */ /* 0x000f620008000000 */
[----:B------:R-:W-:-:S02]  /*2670*/  ISETP.EQ.AND P0, PT, R0, RZ, !P3 ;  /* 0x000000ff0000720c */ /* 0x000fc40005f02270 */
[----:B------:R-:W-:Y:S01]  /*2680*/  ISETP.LT.U32.AND P2, PT, R0, 0x20, P2 ;  /* 0x000000200000780c */ /* 0x000fe20001741070 */
[----:B------:R-:W1:Y:S04]  /*2690*/  LDS.U8 R140, [R106+UR9] ;  /* 0x000000096a8c7984 */ /* 0x000e680008000000 */
[----:B------:R-:W1:Y:S04]  /*26a0*/  LDS.U8 R142, [R107+UR9] ;  /* 0x000000096b8e7984 */ /* 0x000e680008000000 */
[----:B------:R-:W1:Y:S01]  /*26b0*/  LDS.U8 R144, [R108+UR9] ;  /* 0x000000096c907984 */ /* 0x000e620008000000 */
[----:B------:R-:W-:-:S03]  /*26c0*/  @P1 R2UR UR19, R6 ;  /* 0x00000000061312ca */ /* 0x000fc600000e0000 */
[----:B------:R-:W1:Y:S01]  /*26d0*/  LDS.U8 R131, [R100+UR9+0x400] ;  /* 0x0004000964837984 */ /* 0x000e620008000000 */
[----:B------:R-:W-:Y:S01]  /*26e0*/  @P2 R2UR UR34, R7 ;  /* 0x00000000072222ca */ /* 0x000fe200000e0000 */
[----:B------:R-:W-:Y:S02]  /*26f0*/  VOTEU.ANY UP1, P2 ;  /* 0x00000000003f7886 */ /* 0x000fe40001020100 */
[----:B------:R-:W1:Y:S04]  /*2700*/  LDS.U8 R146, [R109+UR9] ;  /* 0x000000096d927984 */ /* 0x000e680008000000 */
[----:B------:R-:W1:Y:S04]  /*2710*/  LDS.U8 R133, [R110+UR9] ;  /* 0x000000096e857984 */ /* 0x000e680008000000 */
[----:B------:R-:W1:Y:S04]  /*2720*/  LDS.U8 R148, [R111+UR9] ;  /* 0x000000096f947984 */ /* 0x000e680008000000 */
[----:B------:R-:W1:Y:S04]  /*2730*/  LDS.U8 R135, [R100+UR9+0x600] ;  /* 0x0006000964877984 */ /* 0x000e680008000000 */
        /* <DEDUP_REMOVED lines=10> */
[----:B------:R-:W2:Y:S04]  /*27e0*/  LDS.U8 R160, [R120+UR9] ;  /* 0x0000000978a07984 */ /* 0x000ea80008000000 */
[----:B------:R-:W3:Y:S04]  /*27f0*/  LDS.U8 R147, [R100+UR9+0xc00] ;  /* 0x000c000964937984 */ /* 0x000ee80008000000 */
[----:B------:R-:W4:Y:S04]  /*2800*/  LDS.U8 R162, [R121+UR9] ;  /* 0x0000000979a27984 */ /* 0x000f280008000000 */
[----:B------:R-:W5:Y:S04]  /*2810*/  LDS.U8 R149, [R122+UR9] ;  /* 0x000000097a957984 */ /* 0x000f680008000000 */
[----:B------:R-:W5:Y:S04]  /*2820*/  LDS.U8 R164, [R124+UR9] ;  /* 0x000000097ca47984 */ /* 0x000f680008000000 */
[----:B------:R-:W5:Y:S04]  /*2830*/  LDS.U8 R151, [R100+UR9+0xe00] ;  /* 0x000e000964977984 */ /* 0x000f680008000000 */
[----:B------:R-:W5:Y:S04]  /*2840*/  LDS.U8 R153, [R125+UR9] ;  /* 0x000000097d997984 */ /* 0x000f680008000000 */
[----:B------:R-:W-:Y:S04]  /*2850*/  LDS.U8 R155, [R123+UR9] ;  /* 0x000000097b9b7984 */ /* 0x000fe80008000000 */
[----:B------:R-:W-:Y:S01]  /*2860*/  LDS.U8 R157, [R126+UR9] ;  /* 0x000000097e9d7984 */ /* 0x000fe20008000000 */
[----:B------:R-:W-:-:S03]  /*2870*/  ULEA UR9, UR5, UR8, 0xd ;  /* 0x0000000805097291 */ /* 0x000fc6000f8e683f */
[----:B-1----:R1:W-:Y:S01]  /*2880*/  STS.U8 [R18+UR8+0x9000], R129 ;  /* 0x0090008112007988 */ /* 0x0023e20008000008 */
[----:B------:R-:W-:-:S03]  /*2890*/  USHF.R.U32.HI UR9, URZ, 0x4, UR9 ;  /* 0x000000043f097899 */ /* 0x000fc60008011609 */
[----:B--2---:R-:W-:Y:S01]  /*28a0*/  STS.U8 [R19+UR13+0x2], R132 ;  /* 0x0000028413007988 */ /* 0x004fe2000800000d */
[----:B------:R-:W-:-:S03]  /*28b0*/  ULOP3.LUT UR9, UR9, 0x3fff, URZ, 0xc0, !UPT ;  /* 0x00003fff09097892 */ /* 0x000fc6000f8ec03f */
[----:B---3--:R-:W-:Y:S01]  /*28c0*/  STS.U8 [R19+UR13+0x4], R134 ;  /* 0x0000048613007988 */ /* 0x008fe2000800000d */
[----:B-1----:R-:W-:-:S03]  /*28d0*/  @P0 IMAD.MOV.U32 R129, RZ, RZ, 0x3000 ;  /* 0x00003000ff810424 */ /* 0x002fc600078e00ff */
[----:B----4-:R-:W-:Y:S04]  /*28e0*/  STS.U8 [R19+UR13+0x6], R136 ;  /* 0x0000068813007988 */ /* 0x010fe8000800000d */
[----:B-----5:R-:W-:Y:S04]  /*28f0*/  STS.U8 [R19+UR13+0x8], R138 ;  /* 0x0000088a13007988 */ /* 0x020fe8000800000d */
[----:B------:R-:W-:Y:S04]  /*2900*/  STS.U8 [R19+UR13+0xa], R140 ;  /* 0x00000a8c13007988 */ /* 0x000fe8000800000d */
        /* <DEDUP_REMOVED lines=18> */
[----:B------:R-:W1:Y:S04]  /*2a30*/  SHFL.IDX PT, R161, R101, RZ, 0x1f ;  /* 0x00001fff65a17589 */ /* 0x000e6800000e0000 */
[----:B------:R2:W-:Y:S04]  /*2a40*/  STS.U8 [R92+UR8+0x9000], R147 ;  /* 0x009000935c007988 */ /* 0x0005e80008000008 */
[----:B------:R2:W-:Y:S04]  /*2a50*/  STS.U8 [R93+UR8+0x9000], R162 ;  /* 0x009000a25d007988 */ /* 0x0005e80008000008 */
[----:B------:R2:W-:Y:S04]  /*2a60*/  STS.U8 [R94+UR8+0x9000], R149 ;  /* 0x009000955e007988 */ /* 0x0005e80008000008 */
[----:B------:R2:W-:Y:S04]  /*2a70*/  STS.U8 [R95+UR8+0x9000], R164 ;  /* 0x009000a45f007988 */ /* 0x0005e80008000008 */
[----:B------:R2:W-:Y:S04]  /*2a80*/  STS.U8 [R96+UR8+0x9000], R151 ;  /* 0x0090009760007988 */ /* 0x0005e80008000008 */
[----:B------:R2:W-:Y:S01]  /*2a90*/  STS.U8 [R97+UR8+0x9000], R153 ;  /* 0x0090009961007988 */ /* 0x0005e20008000008 */
[----:B-1----:R-:W-:-:S03]  /*2aa0*/  R2UR UR10, R161 ;  /* 0x00000000a10a72ca */ /* 0x002fc600000e0000 */
[----:B------:R2:W-:Y:S04]  /*2ab0*/  STS.U8 [R98+UR8+0x9000], R155 ;  /* 0x0090009b62007988 */ /* 0x0005e80008000008 */
[----:B------:R2:W-:Y:S01]  /*2ac0*/  STS.U8 [R99+UR8+0x9000], R157 ;  /* 0x0090009d63007988 */ /* 0x0005e20008000008 */
[----:B------:R1:W-:Y:S06]  /*2ad0*/  MEMBAR.ALL.CTA ;  /* 0x0000000000007992 */ /* 0x0003ec0000008000 */
[----:B-1----:R-:W1:Y:S01]  /*2ae0*/  FENCE.VIEW.ASYNC.S ;  /* 0x00000000000073c6 */ /* 0x002e620000000000 */
[----:B------:R-:W-:-:S04]  /*2af0*/  USHF.L.U32 UR10, UR10, 0x6, URZ ;  /* 0x000000060a0a7899 */ /* 0x000fc8000800063f */
[----:B------:R-:W-:-:S04]  /*2b00*/  ULOP3.LUT UR10, UR10, 0xc0, URZ, 0xc0, !UPT ;  /* 0x000000c00a0a7892 */ /* 0x000fc8000f8ec03f */
[----:B------:R-:W-:-:S04]  /*2b10*/  UIADD3 UR10, UP0, UR10, UR9, URZ ;  /* 0x000000090a0a7290 */ /* 0x000fc8000ff1e03f */
[----:B------:R-:W-:Y:S02]  /*2b20*/  UIADD3.X UR11, URZ, URZ, URZ, UP0, !UPT ;  /* 0x0000003f3f0b7290 */ /* 0x000fe400087fe43f */
[----:B------:R-:W-:Y:S02]  /*2b30*/  ULOP3.LUT UR20, UR10, 0x2000000, URZ, 0xfc, !UPT ;  /* 0x020000000a147892 */ /* 0x000fe4000f8efc3f */
[----:B------:R-:W-:Y:S02]  /*2b40*/  ULOP3.LUT UR21, UR11, 0x80000020, URZ, 0xfc, !UPT ;  /* 0x800000200b157892 */ /* 0x000fe4000f8efc3f */
[----:B------:R-:W-:Y:S02]  /*2b50*/  UIADD3.64 UR24, UR10, UR24, URZ ;  /* 0x000000180a187297 */ /* 0x000fe4000fffe03f */
[----:B------:R-:W-:Y:S01]  /*2b60*/  UISETP.GE.AND UP0, UPT, UR28, 0x3, UPT ;  /* 0x000000031c00788c */ /* 0x000fe2000bf06270 */
[----:B-1----:R-:W-:Y:S03]  /*2b70*/  BAR.SYNC.DEFER_BLOCKING 0x0 ;  /* 0x0000000000007b1d */ /* 0x002fe60000010000 */
[----:B------:R-:W-:-:S04]  /*2b80*/  USEL UR28, UR28, URZ, !UP0 ;  /* 0x0000003f1c1c7287 */ /* 0x000fc8000c000000 */
[----:B------:R-:W-:Y:S02]  /*2b90*/  ULEA UR17, UR28, UR17, 0x3 ;  /* 0x000000111c117291 */ /* 0x000fe4000f8e183f */
[----:B------:R-:W-:Y:S01]  /*2ba0*/  ULEA UR16, UR28, UR8, 0xd ;  /* 0x000000081c107291 */ /* 0x000fe2000f8e683f */
[----:B------:R-:W-:Y:S01]  /*2bb0*/  VOTEU.ANY UP0, P1 ;  /* 0x00000000003f7886 */ /* 0x000fe20000800100 */
[----:B------:R-:W-:-:S03]  /*2bc0*/  ULEA UR32, UR28, UR12, 0xc ;  /* 0x0000000c1c207291 */ /* 0x000fc6000f8e603f */
[----:B------:R-:W-:Y:S01]  /*2bd0*/  UMOV UR33, UR17 ;  /* 0x0000001100217c82 */ /* 0x000fe20008000000 */
[----:B------:R-:W-:-:S06]  /*2be0*/  WARPGROUP.ARRIVE ;  /* 0x00000000000079c5 */ /* 0x000fcc0000000000 */
[----:B------:R-:W-:Y:S01]  /*2bf0*/  QGMMA.64x64x32.F32.E5M2.E5M2 R56, gdesc[UR20], R56 ;  /* 0x00e00000143879f3 */ /* 0x000fe20008703838 */
[----:B------:R-:W-:Y:S01]  /*2c00*/  UMOV UR20, 0x2000100 ;  /* 0x0200010000147882 */ /* 0x000fe20000000000 */
[----:B------:R-:W-:Y:S02]  /*2c10*/  UMOV UR21, 0x80000020 ;  /* 0x8000002000157882 */ /* 0x000fe40000000000 */
[----:B------:R-:W-:Y:S01]  /*2c20*/  UIADD3.64 UR20, UR10, UR20, URZ ;  /* 0x000000140a147297 */ /* 0x000fe2000fffe03f */
[----:B------:R-:W-:Y:S08]  /*2c30*/  QGMMA.64x64x32.F32.E5M2.E5M2 R56, gdesc[UR24], R56 ;  /* 0x00e00000183879f3 */ /* 0x000ff00008703838 */
[----:B------:R-:W-:Y:S01]  /*2c40*/  QGMMA.64x64x32.F32.E5M2.E5M2 R24, gdesc[UR20], R24 ;  /* 0x00e00000141879f3 */ /* 0x000fe20008703818 */
[----:B------:R-:W-:Y:S01]  /*2c50*/  UMOV UR24, 0x2000102 ;  /* 0x0200010200187882 */ /* 0x000fe20000000000 */
[----:B------:R-:W-:-:S02]  /*2c60*/  UMOV UR25, 0x80000020 ;  /* 0x8000002000197882 */ /* 0x000fc40000000000 */
[----:B------:R-:W-:Y:S01]  /*2c70*/  UIADD3.64 UR24, UR10, UR24, URZ ;  /* 0x000000180a187297 */ /* 0x000fe2000fffe03f */
[----:B------:R-:W-:Y:S02]  /*2c80*/  R2UR UR10, R2 ;  /* 0x00000000020a72ca */ /* 0x000fe400000e0000 */
[----:B------:R-:W-:-:S06]  /*2c90*/  R2UR UR11, R3 ;  /* 0x00000000030b72ca */ /* 0x000fcc00000e0000 */
[----:B------:R-:W-:Y:S03]  /*2ca0*/  QGMMA.64x64x32.F32.E5M2.E5M2 R24, gdesc[UR24], R24, gsb0 ;  /* 0x00e00000181879f3 */ /* 0x000fe60008003818 */
[----:B------:R-:W-:Y:S02]  /*2cb0*/  WARPGROUP.DEPBAR.LE gsb0, 0x0 ;  /* 0x00008000000079c5 */ /* 0x000fe40000010000 */
[----:B------:R2:W-:Y:S01]  /*2cc0*/  @P0 SYNCS.ARRIVE.TRANS64 RZ, [UR17], R129 ;  /* 0x00000081ffff09a7 */ /* 0x0005e20008000011 */
[----:B------:R-:W-:Y:S01]  /*2cd0*/  BAR.SYNC.DEFER_BLOCKING 0x0 ;  /* 0x0000000000007b1d */ /* 0x000fe20000010000 */
[----:B------:R-:W-:-:S05]  /*2ce0*/  ISETP.NE.AND P0, PT, R102, UR4, PT ;  /* 0x0000000466007c0c */ /* 0x000fca000bf05270 */
[----:B------:R1:W-:Y:S02]  /*2cf0*/  @UP0 UTMALDG.2D [UR16], [UR6] ;  /* 0x00000010060005b4 */ /* 0x0003e40008008000 */
[----:B------:R-:W-:Y:S01]  /*2d00*/  BAR.SYNC.DEFER_BLOCKING 0x0 ;  /* 0x0000000000007b1d */ /* 0x000fe20000010000 */
[----:B-1----:R-:W-:-:S05]  /*2d10*/  UIADD3 UR18, UR18, 0x40, URZ ;  /* 0x0000004012127890 */ /* 0x002fca000fffe03f */
[----:B------:R2:W-:Y:S02]  /*2d20*/  @UP1 UTMALDG.2D [UR32], [UR10] ;  /* 0x000000200a0015b4 */ /* 0x0005e40008008000 */
[----:B--2---:R-:W-:Y:S05]  /*2d30*/  @P0 BRA `(.L_x_24) ;  /* 0xfffffff400d80947 */ /* 0x004fea000383ffff */
[----:B------:R-:W-:Y:S02]  /*2d40*/  F2FP.F16.F32.PACK_AB R55, R55, R54 ;  /* 0x000000363737723e */ /* 0x000fe400000000ff */
[----:B------:R-:W-:Y:S02]  /*2d50*/  F2FP.F16.F32.PACK_AB R47, R47, R46 ;  /* 0x0000002e2f2f723e */ /* 0x000fe400000000ff */
[----:B------:R-:W-:Y:S02]  /*2d60*/  F2FP.F16.F32.PACK_AB R39, R39, R38 ;  /* 0x000000262727723e */ /* 0x000fe400000000ff */
[----:B------:R-:W-:Y:S02]  /*2d70*/  F2FP.F16.F32.PACK_AB R31, R31, R30 ;  /* 0x0000001e1f1f723e */ /* 0x000fe400000000ff */
[----:B------:R-:W-:Y:S02]  /*2d80*/  F2FP.F16.F32.PACK_AB R87, R87, R86 ;  /* 0x000000565757723e */ /* 0x000fe400000000ff */
[----:B------:R-:W-:-:S02]  /*2d90*/  F2FP.F16.F32.PACK_AB R79, R79, R78 ;  /* 0x0000004e4f4f723e */ /* 0x000fc400000000ff */
        /* <DEDUP_REMOVED lines=25> */
[----:B------:R-:W-:-:S07]  /*2f30*/  F2FP.F16.F32.PACK_AB R60, R57, R56 ;  /* 0x00000038393c723e */ /* 0x000fce00000000ff */
.L_x_22:
[----:B------:R-:W-:-:S04]  /*2f40*/  DEPBAR.LE SB0, 0x0 ;  /* 0x000080000000791a */ /* 0x000fc80000000000 */
[----:B------:R-:W-:Y:S01]  /*2f50*/  BAR.SYNC.DEFER_BLOCKING 0x0 ;  /* 0x0000000000007b1d */ /* 0x000fe20000010000 */
[----:B------:R-:W-:Y:S02]  /*2f60*/  ISETP.NE.AND P0, PT, R127, RZ, PT ;  /* 0x000000ff7f00720c */ /* 0x000fe40003f05270 */
[----:B------:R-:W-:Y:S02]  /*2f70*/  LOP3.LUT R2, R0, 0x1, RZ, 0xc0, !PT ;  /* 0x0000000100027812 */ /* 0x000fe400078ec0ff */
[----:B------:R-:W-:Y:S02]  /*2f80*/  SEL R3, RZ, 0x90, !P0 ;  /* 0x00000090ff037807 */ /* 0x000fe40004000000 */
[----:B------:R-:W-:Y:S01]  /*2f90*/  ISETP.NE.AND P0, PT, R128, RZ, PT ;  /* 0x000000ff8000720c */ /* 0x000fe20003f05270 */
[----:B------:R-:W-:Y:S01]  /*2fa0*/  IMAD.MOV R10, RZ, RZ, -R2 ;  /* 0x000000ffff0a7224 */ /* 0x000fe200078e0a02 */
[----:B------:R-:W-:Y:S02]  /*2fb0*/  LOP3.LUT R3, R3, R8, RZ, 0xfc, !PT ;  /* 0x0000000803037212 */ /* 0x000fe400078efcff */
[----:B------:R-:W-:-:S02]  /*2fc0*/  SEL R2, RZ, 0x120, !P0 ;  /* 0x00000120ff027807 */ /* 0x000fc40004000000 */
[----:B------:R-:W-:Y:S02]  /*2fd0*/  ELECT P0, URZ, ~URZ ;  /* 0x000000003f3f782f */ /* 0x000fe40008000100 */
[----:B------:R-:W-:Y:S02]  /*2fe0*/  LOP3.LUT R3, R3, 0x48, R10, 0xf8, !PT ;  /* 0x0000004803037812 */ /* 0x000fe400078ef80a */
[----:B------:R-:W-:Y:S02]  /*2ff0*/  SHF.R.U32.HI R9, RZ, 0x1, R0 ;  /* 0x00000001ff097819 */ /* 0x000fe40000011600 */
[----:B------:R-:W-:Y:S01]  /*3000*/  LOP3.LUT R2, R3, R2, RZ, 0xfc, !PT ;  /* 0x0000000203027212 */ /* 0x000fe200078efcff */
[C---:B------:R-:W-:Y:S01]  /*3010*/  IMAD.SHL.U32 R3, R0.reuse, 0x20, RZ ;  /* 0x0000002000037824 */ /* 0x040fe200078e00ff */
[----:B------:R-:W-:Y:S02]  /*3020*/  ISETP.LT.U32.AND P0, PT, R0, 0x20, P0 ;  /* 0x000000200000780c */ /* 0x000fe40000701070 */
[----:B------:R-:W-:-:S02]  /*3030*/  LOP3.LUT R2, R2, 0x8, R9, 0x78, !PT ;  /* 0x0000000802027812 */ /* 0x000fc400078e7809 */
[----:B------:R-:W-:Y:S01]  /*3040*/  R2UR UR4, R4 ;  /* 0x00000000040472ca */ /* 0x000fe200000e0000 */
[----:B------:R-:W1:Y:S02]  /*3050*/  @!P5 SYNCS.CCTL.IV [UR8+0xa000] ;  /* 0x00a00000ff00d9b1 */ /* 0x000e640008000008 */
[----:B-1----:R-:W-:Y:S01]  /*3060*/  BAR.SYNC.DEFER_BLOCKING 0x0 ;  /* 0x0000000000007b1d */ /* 0x002fe20000010000 */
[----:B------:R-:W-:Y:S02]  /*3070*/  LOP3.LUT R2, R2, 0x400, R3, 0xf8, !PT ;  /* 0x0000040002027812 */ /* 0x000fe400078ef803 */
[----:B------:R-:W-:Y:S02]  /*3080*/  R2UR UR5, R5 ;  /* 0x00000000050572ca */ /* 0x000fe400000e0000 */
[----:B------:R-:W-:Y:S02]  /*3090*/  LOP3.LUT R2, R2, 0x800, R3, 0xf8, !PT ;  /* 0x0000080002027812 */ /* 0x000fe400078ef803 */
[----:B------:R-:W-:Y:S01]  /*30a0*/  @P0 R2UR UR9, R7 ;  /* 0x00000000070902ca */ /* 0x000fe200000e0000 */
[----:B------:R-:W-:Y:S01]  /*30b0*/  VOTEU.ANY UP0, P0 ;  /* 0x00000000003f7886 */ /* 0x000fe20000000100 */
[C---:B------:R-:W-:Y:S01]  /*30c0*/  LOP3.LUT R3, R2.reuse, 0x10, RZ, 0x3c, !PT ;  /* 0x0000001002037812 */ /* 0x040fe200078e3cff */
[----:B------:R-:W-:Y:S01]  /*30d0*/  VOTEU.ANY UP0, P0 ;  /* 0x00000000003f7886 */ /* 0x000fe20000000100 */
[----:B------:R-:W-:-:S02]  /*30e0*/  LOP3.LUT R4, R2, 0x20, RZ, 0x3c, !PT ;  /* 0x0000002002047812 */ /* 0x000fc400078e3cff */
[C---:B------:R-:W-:Y:S02]  /*30f0*/  LOP3.LUT R5, R2.reuse, 0x30, RZ, 0x3c, !PT ;  /* 0x0000003002057812 */ /* 0x040fe400078e3cff */
[C---:B------:R-:W-:Y:S02]  /*3100*/  LEA R0, R2.reuse, UR8, 0x1 ;  /* 0x0000000802007c11 */ /* 0x040fe4000f8e08ff */
[C---:B------:R-:W-:Y:S02]  /*3110*/  LOP3.LUT R7, R2.reuse, 0x1000, RZ, 0x3c, !PT ;  /* 0x0000100002077812 */ /* 0x040fe400078e3cff */
[----:B------:R-:W-:Y:S02]  /*3120*/  LEA R3, R3, UR8, 0x1 ;  /* 0x0000000803037c11 */ /* 0x000fe4000f8e08ff */
[----:B------:R-:W-:Y:S02]  /*3130*/  LOP3.LUT R8, R2, 0x1010, RZ, 0x3c, !PT ;  /* 0x0000101002087812 */ /* 0x000fe400078e3cff */
[----:B------:R-:W-:Y:S01]  /*3140*/  LEA R4, R4, UR8, 0x1 ;  /* 0x0000000804047c11 */ /* 0x000fe2000f8e08ff */
[----:B------:R-:W1:Y:S02]  /*3150*/  @!P5 SYNCS.CCTL.IV [UR8+0xa008] ;  /* 0x00a00800ff00d9b1 */ /* 0x000e640008000008 */
[----:B-1----:R-:W-:Y:S01]  /*3160*/  BAR.SYNC.DEFER_BLOCKING 0x0 ;  /* 0x0000000000007b1d */ /* 0x002fe20000010000 */
[----:B------:R-:W-:-:S02]  /*3170*/  LOP3.LUT R9, R2, 0x1020, RZ, 0x3c, !PT ;  /* 0x0000102002097812 */ /* 0x000fc400078e3cff */
[----:B------:R-:W-:Y:S02]  /*3180*/  LEA R5, R5, UR8, 0x1 ;  /* 0x0000000805057c11 */ /* 0x000fe4000f8e08ff */
[----:B------:R-:W-:Y:S02]  /*3190*/  LOP3.LUT R2, R2, 0x1030, RZ, 0x3c, !PT ;  /* 0x0000103002027812 */ /* 0x000fe400078e3cff */
[----:B------:R-:W-:Y:S02]  /*31a0*/  LEA R7, R7, UR8, 0x1 ;  /* 0x0000000807077c11 */ /* 0x000fe4000f8e08ff */
[----:B------:R-:W-:Y:S02]  /*31b0*/  LEA R8, R8, UR8, 0x1 ;  /* 0x0000000808087c11 */ /* 0x000fe4000f8e08ff */
[----:B------:R-:W-:Y:S02]  /*31c0*/  LEA R9, R9, UR8, 0x1 ;  /* 0x0000000809097c11 */ /* 0x000fe4000f8e08ff */
[----:B------:R-:W-:-:S02]  /*31d0*/  LEA R2, R2, UR8, 0x1 ;  /* 0x0000000802027c11 */ /* 0x000fc4000f8e08ff */
[----:B------:R-:W-:Y:S01]  /*31e0*/  @P0 R2UR UR10, R6 ;  /* 0x00000000060a02ca */ /* 0x000fe200000e0000 */
[----:B------:R-:W1:Y:S02]  /*31f0*/  @!P5 SYNCS.CCTL.IV [UR8+0xa010] ;  /* 0x00a01000ff00d9b1 */ /* 0x000e640008000008 */
[----:B-1----:R-:W-:Y:S04]  /*3200*/  STSM.16.M88.4 [R0], R60 ;  /* 0x0000003c00007844 */ /* 0x002fe80000000200 */
[----:B------:R-:W-:Y:S04]  /*3210*/  STSM.16.M88.4 [R3], R68 ;  /* 0x0000004403007844 */ /* 0x000fe80000000200 */
[----:B------:R-:W-:Y:S04]  /*3220*/  STSM.16.M88.4 [R4], R76 ;  /* 0x0000004c04007844 */ /* 0x000fe80000000200 */
[----:B------:R-:W-:Y:S04]  /*3230*/  STSM.16.M88.4 [R5], R84 ;  /* 0x0000005405007844 */ /* 0x000fe80000000200 */
[----:B------:R-:W-:Y:S04]  /*3240*/  STSM.16.M88.4 [R7], R28 ;  /* 0x0000001c07007844 */ /* 0x000fe80000000200 */
[----:B------:R-:W-:Y:S04]  /*3250*/  STSM.16.M88.4 [R8], R36 ;  /* 0x0000002408007844 */ /* 0x000fe80000000200 */
[----:B------:R-:W-:Y:S04]  /*3260*/  STSM.16.M88.4 [R9], R44 ;  /* 0x0000002c09007844 */ /* 0x000fe80000000200 */
[----:B------:R-:W-:Y:S01]  /*3270*/  STSM.16.M88.4 [R2], R52 ;  /* 0x0000003402007844 */ /* 0x000fe20000000200 */
[----:B------:R1:W-:Y:S06]  /*3280*/  MEMBAR.ALL.CTA ;  /* 0x0000000000007992 */ /* 0x0003ec0000008000 */
[----:B-1----:R-:W1:Y:S02]  /*3290*/  FENCE.VIEW.ASYNC.S ;  /* 0x00000000000073c6 */ /* 0x002e640000000000 */
[----:B-1----:R-:W-:Y:S06]  /*32a0*/  BAR.SYNC.DEFER_BLOCKING 0x0 ;  /* 0x0000000000007b1d */ /* 0x002fec0000010000 */
[----:B------:R1:W-:Y:S01]  /*32b0*/  @UP0 UTMASTG.2D [UR8], [UR4] ;  /* 0x00000008040003b5 */ /* 0x0003e20008008000 */
[----:B------:R0:W-:Y:S01]  /*32c0*/  UTMACMDFLUSH ;  /* 0x00000000000079b7 */ /* 0x0001e20000000000 */
[----:B------:R-:W-:-:S04]  /*32d0*/  DEPBAR.LE SB0, 0x0 ;  /* 0x000080000000791a */ /* 0x000fc80000000000 */
[----:B-1----:R-:W-:Y:S05]  /*32e0*/  EXIT ;  /* 0x000000000000794d */ /* 0x002fea0003800000 */
.L_x_23:
[----:B------:R-:W1:Y:S02]  /*32f0*/  SYNCS.PHASECHK.TRANS64.TRYWAIT P0, [R132+URZ], R129 ;  /* 0x00000081840075a7 */ /* 0x000e64000800017f */
[----:B-1----:R-:W-:Y:S05]  /*3300*/  @!P0 BRA `(.L_x_23) ;  /* 0xfffffffc00f88947 */ /* 0x002fea000383ffff */
[----:B------:R-:W-:Y:S05]  /*3310*/  BRA `(.L_x_25) ;  /* 0xfffffff000907947 */ /* 0x000fea000383ffff */
.L_x_26:
[----:B------:R-:W-:-:S00]  /*3320*/  BRA `(.L_x_26) ;  /* 0xfffffffc00fc7947 */ /* 0x000fc0000383ffff */
[----:B------:R-:W-:-:S00]  /*3330*/  NOP ;  /* 0x0000000000007918 */ /* 0x000fc00000000000 */
        /* <DEDUP_REMOVED lines=12> */
.L_x_27:


//--------------------- .nv.shared.matmul_kernel_make_tensor_desciptor --------------------------
	.section	.nv.shared.matmul_kernel_make_tensor_desciptor,"aw",@nobits
	.sectionflags	@""
	.align	16
	.zero		1024


//--------------------- .nv.constant0.matmul_kernel_make_tensor_desciptor --------------------------
	.section	.nv.constant0.matmul_kernel_make_tensor_desciptor,"a",@progbits
	.sectionflags	@""
	.align	4
.nv.constant0.matmul_kernel_make_tensor_desciptor:
	.zero		576
